	.target	sm_100a

	.elftype	@"ET_EXEC"


//--------------------- .note.nv.tkinfo           --------------------------
	.section	.note.nv.tkinfo,"",@"SHT_NOTE"
	.sectionflags	@"SHF_NOTE_NV_TKINFO"
	.tkinfo
        /*0018*/ 	.word	0x00000002
        /*0030*/ 	.string	""
        /*0030*/ 	.string	"ptxas"
        /*0030*/ 	.string	"Cuda compilation tools, release 13.0, V13.0.88"
        /*0030*/ 	.string	"Build cuda_13.0.r13.0/compiler.36424714_0"
        /*0030*/ 	.string	"-arch sm_100a -m 64 "



//--------------------- .note.nv.cuinfo           --------------------------
	.section	.note.nv.cuinfo,"",@"SHT_NOTE"
	.sectionflags	@"SHF_NOTE_NV_CUINFO"
        /*0018*/ 	.short	0x0002
        /*001a*/ 	.short	0x0064
        /*001c*/ 	.short	0x0082
	.zero		2


//--------------------- .nv.info                  --------------------------
	.section	.nv.info,"",@"SHT_CUDA_INFO"
	.align	4


	//----- nvinfo : EIATTR_REGCOUNT
	.align		4
        /*0000*/ 	.byte	0x04, 0x2f
        /*0002*/ 	.short	(.L_19 - .L_18)
	.align		4
.L_18:
        /*0004*/ 	.word	index@(_ZN7cutlass13device_kernelINS_4gemm6kernel13GemmUniversalIN4cute5tupleIJiiiiEEENS1_10collective13CollectiveMmaINS1_35MainloopSm100TmaUmmaWarpSpecializedILi2ELi2ELi4ENS5_IJNS4_1CILi1EEESB_SB_EEEEENS5_IJNSA_ILi64EEENSA_ILi256EEESE_EEENS_10bfloat16_tENS5_IJlSB_lEEESH_SI_NS4_8TiledMMAINS4_8MMA_AtomIJNS4_20SM100_MMA_F16BF16_SSISH_SH_fLi64ELi256ELNS4_4UMMA5MajorE0ELSN_0ELNSM_7ScaleInE0ELSO_0EEEEEENS4_6LayoutISC_NS5_IJNSA_ILi0EEESS_SS_EEEEENS5_IJNS4_10UnderscoreESV_SV_EEEEENS4_13SM90_TMA_LOADENS4_14ComposedLayoutINS4_7SwizzleILi3ELi4ELi3EEENS4_18smem_ptr_flag_bitsILi16EEENSR_INS5_IJNSA_ILi8EEESE_EEENS5_IJSE_SB_EEEEEEEvNS4_8identityESY_S18_vS19_EENS_8epilogue10collective18CollectiveEpilogueINS1B_23Sm100TmaWarpSpecializedILi4ELi2ELi32ELb1ELb0EEEJSG_NS5_IJNSR_ISE_SB_EES1G_EEESH_SI_SH_SI_NS1B_6fusion15FusionCallbacksIS1F_NS1I_17LinearCombinationISH_fSH_fLNS_15FloatRoundStyleE2EEESG_S1H_JEEENS4_5SM1004TMEM4LOAD26SM100_TMEM_LOAD_16dp256b8xESY_S18_NS4_17SM75_U32x4_LDSM_NENS4_14SM90_TMA_STOREES18_NS4_17SM90_U32x4_STSM_NENS4_39AutoVectorizingCopyWithAssumedAlignmentILi128EEEEEEvvEEEEvNT_6ParamsE)
        /*0008*/ 	.word	0x00000070


	//----- nvinfo : EIATTR_FRAME_SIZE
	.align		4
.L_19:
        /*000c*/ 	.byte	0x04, 0x11
        /*000e*/ 	.short	(.L_21 - .L_20)
	.align		4
.L_20:
        /*0010*/ 	.word	index@($__internal_2_$__cuda_sm10x_tcgen05_guardrail_trap_unallocated_columns_being_dealloced)
        /*0014*/ 	.word	0x00000000


	//----- nvinfo : EIATTR_FRAME_SIZE
	.align		4
.L_21:
        /*0018*/ 	.byte	0x04, 0x11
        /*001a*/ 	.short	(.L_23 - .L_22)
	.align		4
.L_22:
        /*001c*/ 	.word	index@($__internal_1_$__cuda_sm10x_tcgen05_guardrail_trap_phase_invalid_during_alloc)
        /*0020*/ 	.word	0x00000000


	//----- nvinfo : EIATTR_FRAME_SIZE
	.align		4
.L_23:
        /*0024*/ 	.byte	0x04, 0x11
        /*0026*/ 	.short	(.L_25 - .L_24)
	.align		4
.L_24:
        /*0028*/ 	.word	index@($__internal_0_$__cuda_sm10x_tcgen05_guardrail_trap_col_being_dealloced_not_returned_by_alloc)
        /*002c*/ 	.word	0x00000000


	//----- nvinfo : EIATTR_FRAME_SIZE
	.align		4
.L_25:
        /*0030*/ 	.byte	0x04, 0x11
        /*0032*/ 	.short	(.L_27 - .L_26)
	.align		4
.L_26:
        /*0034*/ 	.word	index@(_ZN7cutlass13device_kernelINS_4gemm6kernel13GemmUniversalIN4cute5tupleIJiiiiEEENS1_10collective13CollectiveMmaINS1_35MainloopSm100TmaUmmaWarpSpecializedILi2ELi2ELi4ENS5_IJNS4_1CILi1EEESB_SB_EEEEENS5_IJNSA_ILi64EEENSA_ILi256EEESE_EEENS_10bfloat16_tENS5_IJlSB_lEEESH_SI_NS4_8TiledMMAINS4_8MMA_AtomIJNS4_20SM100_MMA_F16BF16_SSISH_SH_fLi64ELi256ELNS4_4UMMA5MajorE0ELSN_0ELNSM_7ScaleInE0ELSO_0EEEEEENS4_6LayoutISC_NS5_IJNSA_ILi0EEESS_SS_EEEEENS5_IJNS4_10UnderscoreESV_SV_EEEEENS4_13SM90_TMA_LOADENS4_14ComposedLayoutINS4_7SwizzleILi3ELi4ELi3EEENS4_18smem_ptr_flag_bitsILi16EEENSR_INS5_IJNSA_ILi8EEESE_EEENS5_IJSE_SB_EEEEEEEvNS4_8identityESY_S18_vS19_EENS_8epilogue10collective18CollectiveEpilogueINS1B_23Sm100TmaWarpSpecializedILi4ELi2ELi32ELb1ELb0EEEJSG_NS5_IJNSR_ISE_SB_EES1G_EEESH_SI_SH_SI_NS1B_6fusion15FusionCallbacksIS1F_NS1I_17LinearCombinationISH_fSH_fLNS_15FloatRoundStyleE2EEESG_S1H_JEEENS4_5SM1004TMEM4LOAD26SM100_TMEM_LOAD_16dp256b8xESY_S18_NS4_17SM75_U32x4_LDSM_NENS4_14SM90_TMA_STOREES18_NS4_17SM90_U32x4_STSM_NENS4_39AutoVectorizingCopyWithAssumedAlignmentILi128EEEEEEvvEEEEvNT_6ParamsE)
        /*0038*/ 	.word	0x00000000


	//----- nvinfo : EIATTR_MIN_STACK_SIZE
	.align		4
.L_27:
        /*003c*/ 	.byte	0x04, 0x12
        /*003e*/ 	.short	(.L_29 - .L_28)
	.align		4
.L_28:
        /*0040*/ 	.word	index@(_ZN7cutlass13device_kernelINS_4gemm6kernel13GemmUniversalIN4cute5tupleIJiiiiEEENS1_10collective13CollectiveMmaINS1_35MainloopSm100TmaUmmaWarpSpecializedILi2ELi2ELi4ENS5_IJNS4_1CILi1EEESB_SB_EEEEENS5_IJNSA_ILi64EEENSA_ILi256EEESE_EEENS_10bfloat16_tENS5_IJlSB_lEEESH_SI_NS4_8TiledMMAINS4_8MMA_AtomIJNS4_20SM100_MMA_F16BF16_SSISH_SH_fLi64ELi256ELNS4_4UMMA5MajorE0ELSN_0ELNSM_7ScaleInE0ELSO_0EEEEEENS4_6LayoutISC_NS5_IJNSA_ILi0EEESS_SS_EEEEENS5_IJNS4_10UnderscoreESV_SV_EEEEENS4_13SM90_TMA_LOADENS4_14ComposedLayoutINS4_7SwizzleILi3ELi4ELi3EEENS4_18smem_ptr_flag_bitsILi16EEENSR_INS5_IJNSA_ILi8EEESE_EEENS5_IJSE_SB_EEEEEEEvNS4_8identityESY_S18_vS19_EENS_8epilogue10collective18CollectiveEpilogueINS1B_23Sm100TmaWarpSpecializedILi4ELi2ELi32ELb1ELb0EEEJSG_NS5_IJNSR_ISE_SB_EES1G_EEESH_SI_SH_SI_NS1B_6fusion15FusionCallbacksIS1F_NS1I_17LinearCombinationISH_fSH_fLNS_15FloatRoundStyleE2EEESG_S1H_JEEENS4_5SM1004TMEM4LOAD26SM100_TMEM_LOAD_16dp256b8xESY_S18_NS4_17SM75_U32x4_LDSM_NENS4_14SM90_TMA_STOREES18_NS4_17SM90_U32x4_STSM_NENS4_39AutoVectorizingCopyWithAssumedAlignmentILi128EEEEEEvvEEEEvNT_6ParamsE)
        /*0044*/ 	.word	0x00000000
.L_29:


//--------------------- .nv.compat                --------------------------
	.section	.nv.compat,"",@"SHT_CUDA_COMPAT_INFO"
	.align	4
        /*0000*/ 	.byte	0x02, 0x09, 0x01, 0x00, 0x02, 0x02, 0x02, 0x00, 0x02, 0x05, 0x05, 0x00, 0x03, 0x07, 0x01, 0x01
        /*0010*/ 	.byte	0x02, 0x03, 0x01, 0x00, 0x02, 0x06, 0x01, 0x00, 0x04, 0x0b, 0x08, 0x00, 0x09, 0x00, 0x00, 0x00
        /*0020*/ 	.byte	0x00, 0x00, 0x00, 0x00


//--------------------- .nv.info._ZN7cutlass13device_kernelINS_4gemm6kernel13GemmUniversalIN4cute5tupleIJiiiiEEENS1_10collective13CollectiveMmaINS1_35MainloopSm100TmaUmmaWarpSpecializedILi2ELi2ELi4ENS5_IJNS4_1CILi1EEESB_SB_EEEEENS5_IJNSA_ILi64EEENSA_ILi256EEESE_EEENS_10bfloat16_tENS5_IJlSB_lEEESH_SI_NS4_8TiledMMAINS4_8MMA_AtomIJNS4_20SM100_MMA_F16BF16_SSISH_SH_fLi64ELi256ELNS4_4UMMA5MajorE0ELSN_0ELNSM_7ScaleInE0ELSO_0EEEEEENS4_6LayoutISC_NS5_IJNSA_ILi0EEESS_SS_EEEEENS5_IJNS4_10UnderscoreESV_SV_EEEEENS4_13SM90_TMA_LOADENS4_14ComposedLayoutINS4_7SwizzleILi3ELi4ELi3EEENS4_18smem_ptr_flag_bitsILi16EEENSR_INS5_IJNSA_ILi8EEESE_EEENS5_IJSE_SB_EEEEEEEvNS4_8identityESY_S18_vS19_EENS_8epilogue10collective18CollectiveEpilogueINS1B_23Sm100TmaWarpSpecializedILi4ELi2ELi32ELb1ELb0EEEJSG_NS5_IJNSR_ISE_SB_EES1G_EEESH_SI_SH_SI_NS1B_6fusion15FusionCallbacksIS1F_NS1I_17LinearCombinationISH_fSH_fLNS_15FloatRoundStyleE2EEESG_S1H_JEEENS4_5SM1004TMEM4LOAD26SM100_TMEM_LOAD_16dp256b8xESY_S18_NS4_17SM75_U32x4_LDSM_NENS4_14SM90_TMA_STOREES18_NS4_17SM90_U32x4_STSM_NENS4_39AutoVectorizingCopyWithAssumedAlignmentILi128EEEEEEvvEEEEvNT_6ParamsE --------------------------
	.section	.nv.info._ZN7cutlass13device_kernelINS_4gemm6kernel13GemmUniversalIN4cute5tupleIJiiiiEEENS1_10collective13CollectiveMmaINS1_35MainloopSm100TmaUmmaWarpSpecializedILi2ELi2ELi4ENS5_IJNS4_1CILi1EEESB_SB_EEEEENS5_IJNSA_ILi64EEENSA_ILi256EEESE_EEENS_10bfloat16_tENS5_IJlSB_lEEESH_SI_NS4_8TiledMMAINS4_8MMA_AtomIJNS4_20SM100_MMA_F16BF16_SSISH_SH_fLi64ELi256ELNS4_4UMMA5MajorE0ELSN_0ELNSM_7ScaleInE0ELSO_0EEEEEENS4_6LayoutISC_NS5_IJNSA_ILi0EEESS_SS_EEEEENS5_IJNS4_10UnderscoreESV_SV_EEEEENS4_13SM90_TMA_LOADENS4_14ComposedLayoutINS4_7SwizzleILi3ELi4ELi3EEENS4_18smem_ptr_flag_bitsILi16EEENSR_INS5_IJNSA_ILi8EEESE_EEENS5_IJSE_SB_EEEEEEEvNS4_8identityESY_S18_vS19_EENS_8epilogue10collective18CollectiveEpilogueINS1B_23Sm100TmaWarpSpecializedILi4ELi2ELi32ELb1ELb0EEEJSG_NS5_IJNSR_ISE_SB_EES1G_EEESH_SI_SH_SI_NS1B_6fusion15FusionCallbacksIS1F_NS1I_17LinearCombinationISH_fSH_fLNS_15FloatRoundStyleE2EEESG_S1H_JEEENS4_5SM1004TMEM4LOAD26SM100_TMEM_LOAD_16dp256b8xESY_S18_NS4_17SM75_U32x4_LDSM_NENS4_14SM90_TMA_STOREES18_NS4_17SM90_U32x4_STSM_NENS4_39AutoVectorizingCopyWithAssumedAlignmentILi128EEEEEEvvEEEEvNT_6ParamsE,"",@"SHT_CUDA_INFO"
	.sectionflags	@""
	.align	4


	//----- nvinfo : EIATTR_CUDA_API_VERSION
	.align		4
        /*0000*/ 	.byte	0x04, 0x37
        /*0002*/ 	.short	(.L_31 - .L_30)
.L_30:
        /*0004*/ 	.word	0x00000082


	//----- nvinfo : EIATTR_KPARAM_INFO
	.align		4
.L_31:
        /*0008*/ 	.byte	0x04, 0x17
        /*000a*/ 	.short	(.L_33 - .L_32)
.L_32:
        /*000c*/ 	.word	0x00000000
        /*0010*/ 	.short	0x0000
        /*0012*/ 	.short	0x0000
        /*0014*/ 	.byte	0x00, 0xf0, 0x01, 0x20


	//----- nvinfo : EIATTR_AT_ENTRY_FRAGMENTS
	.align		4
.L_33:
        /*0018*/ 	.byte	0x04, 0x4f
        /*001a*/ 	.short	(.L_35 - .L_34)


	//   ....[0]....
.L_34:
        /*001c*/ 	.word	0x00000006


	//----- nvinfo : EIATTR_RESERVED_SMEM_USED
	.align		4
.L_35:
        /*0020*/ 	.byte	0x01, 0x41
	.zero		2


	//----- nvinfo : EIATTR_SPARSE_MMA_MASK
	.align		4
        /*0024*/ 	.byte	0x03, 0x50
        /*0026*/ 	.short	0x0000


	//----- nvinfo : EIATTR_TCGEN05_1CTA_USED
	.align		4
        /*0028*/ 	.byte	0x01, 0x51
	.zero		2


	//----- nvinfo : EIATTR_MAXREG_COUNT
	.align		4
        /*002c*/ 	.byte	0x03, 0x1b
        /*002e*/ 	.short	0x00ff


	//----- nvinfo : EIATTR_NUM_BARRIERS
	.align		4
        /*0030*/ 	.byte	0x02, 0x4c
        /*0032*/ 	.byte	0x07
	.zero		1


	//----- nvinfo : EIATTR_EXTERNS
	.align		4
        /*0034*/ 	.byte	0x04, 0x0f
        /*0036*/ 	.short	(.L_37 - .L_36)


	//   ....[0]....
	.align		4
.L_36:
        /*0038*/ 	.word	index@(__assertfail)


	//----- nvinfo : EIATTR_MERCURY_ISA_VERSION
	.align		4
.L_37:
        /*003c*/ 	.byte	0x03, 0x5f
        /*003e*/ 	.short	0x0101


	//----- nvinfo : EIATTR_INT_WARP_WIDE_INSTR_OFFSETS
	.align		4
        /*0040*/ 	.byte	0x04, 0x31
        /*0042*/ 	.short	(.L_39 - .L_38)


	//   ....[0]....
.L_38:
        /*0044*/ 	.word	0x00001da0


	//   ....[1]....
        /*0048*/ 	.word	0x00003720


	//   ....[2]....
        /*004c*/ 	.word	0x00003750


	//   ....[3]....
        /*0050*/ 	.word	0x000037a0


	//   ....[4]....
        /*0054*/ 	.word	0x000040c0


	//   ....[5]....
        /*0058*/ 	.word	0x00004120


	//   ....[6]....
        /*005c*/ 	.word	0x00004200


	//   ....[7]....
        /*0060*/ 	.word	0x00004270


	//   ....[8]....
        /*0064*/ 	.word	0x00004380


	//   ....[9]....
        /*0068*/ 	.word	0x00004410


	//   ....[10]....
        /*006c*/ 	.word	0x000045e0


	//   ....[11]....
        /*0070*/ 	.word	0x00004740


	//----- nvinfo : EIATTR_COOP_GROUP_MASK_REGIDS
	.align		4
.L_39:
        /*0074*/ 	.byte	0x04, 0x29
        /*0076*/ 	.short	(.L_41 - .L_40)


	//   ....[0]....
.L_40:
        /*0078*/ 	.word	0xffffffff


	//   ....[1]....
        /*007c*/ 	.word	0xffffffff


	//   ....[2]....
        /*0080*/ 	.word	0xffffffff


	//   ....[3]....
        /*0084*/ 	.word	0xffffffff


	//   ....[4]....
        /*0088*/ 	.word	0xffffffff


	//   ....[5]....
        /*008c*/ 	.word	0xffffffff


	//   ....[6]....
        /*0090*/ 	.word	0xffffffff


	//   ....[7]....
        /*0094*/ 	.word	0xffffffff


	//   ....[8]....
        /*0098*/ 	.word	0xffffffff


	//   ....[9]....
        /*009c*/ 	.word	0xffffffff


	//   ....[10]....
        /*00a0*/ 	.word	0xffffffff


	//   ....[11]....
        /*00a4*/ 	.word	0xffffffff


	//   ....[12]....
        /*00a8*/ 	.word	0xffffffff


	//----- nvinfo : EIATTR_COOP_GROUP_INSTR_OFFSETS
	.align		4
.L_41:
        /*00ac*/ 	.byte	0x04, 0x28
        /*00ae*/ 	.short	(.L_43 - .L_42)


	//   ....[0]....
.L_42:
        /*00b0*/ 	.word	0x00000090


	//   ....[1]....
        /*00b4*/ 	.word	0x000004d0


	//   ....[2]....
        /*00b8*/ 	.word	0x00000600


	//   ....[3]....
        /*00bc*/ 	.word	0x000007a0


	//   ....[4]....
        /*00c0*/ 	.word	0x000008a0


	//   ....[5]....
        /*00c4*/ 	.word	0x00000a10


	//   ....[6]....
        /*00c8*/ 	.word	0x00000bb0


	//   ....[7]....
        /*00cc*/ 	.word	0x00001c80


	//   ....[8]....
        /*00d0*/ 	.word	0x00002940


	//   ....[9]....
        /*00d4*/ 	.word	0x00002b50


	//   ....[10]....
        /*00d8*/ 	.word	0x00002b80


	//   ....[11]....
        /*00dc*/ 	.word	0x00003610


	//   ....[12]....
        /*00e0*/ 	.word	0x00003840


	//----- nvinfo : EIATTR_VRC_CTA_INIT_COUNT
	.align		4
.L_43:
        /*00e4*/ 	.byte	0x02, 0x4a
        /*00e6*/ 	.byte	0x80
	.zero		1


	//----- nvinfo : EIATTR_SYSCALL_OFFSETS
	.align		4
        /*00e8*/ 	.byte	0x04, 0x46
        /*00ea*/ 	.short	(.L_45 - .L_44)


	//   ....[0]....
.L_44:
        /*00ec*/ 	.word	0x000051f0


	//   ....[1]....
        /*00f0*/ 	.word	0x000052e0


	//   ....[2]....
        /*00f4*/ 	.word	0x00005b10


	//   ....[3]....
        /*00f8*/ 	.word	0x000067d0


	//   ....[4]....
        /*00fc*/ 	.word	0x00007430


	//   ....[5]....
        /*0100*/ 	.word	0x00008090


	//----- nvinfo : EIATTR_MBARRIER_INSTR_OFFSETS
	.align		4
.L_45:
        /*0104*/ 	.byte	0x04, 0x39
        /*0106*/ 	.short	(.L_47 - .L_46)


	//   ....[0]....
.L_46:
        /*0108*/ 	.word	0x000005b0
        /*010c*/ 	.word	0x000000ff
        /*0110*/ 	.word	0x00000000
        /*0114*/ 	.short	0x0100
        /*0116*/ 	.byte	0x05
	.zero		1


	//   ....[1]....
        /*0118*/ 	.word	0x000005c0
        /*011c*/ 	.word	0x000000ff
        /*0120*/ 	.word	0x00000010
        /*0124*/ 	.short	0x0100
        /*0126*/ 	.byte	0x05
	.zero		1


	//   ....[2]....
        /*0128*/ 	.word	0x000005d0
        /*012c*/ 	.word	0x000000ff
        /*0130*/ 	.word	0x00000008
        /*0134*/ 	.short	0x0100
        /*0136*/ 	.byte	0x05
	.zero		1


	//   ....[3]....
        /*0138*/ 	.word	0x000005e0
        /*013c*/ 	.word	0x000000ff
        /*0140*/ 	.word	0x00000018
        /*0144*/ 	.short	0x0100
        /*0146*/ 	.byte	0x05
	.zero		1


	//   ....[4]....
        /*0148*/ 	.word	0x00000710
        /*014c*/ 	.word	0x000000ff
        /*0150*/ 	.word	0x00000020
        /*0154*/ 	.short	0x0100
        /*0156*/ 	.byte	0x07
	.zero		1


	//   ....[5]....
        /*0158*/ 	.word	0x00000720
        /*015c*/ 	.word	0x000000ff
        /*0160*/ 	.word	0x00000040
        /*0164*/ 	.short	0x0100
        /*0166*/ 	.byte	0x07
	.zero		1


	//   ....[6]....
        /*0168*/ 	.word	0x00000730
        /*016c*/ 	.word	0x000000ff
        /*0170*/ 	.word	0x00000028
        /*0174*/ 	.short	0x0100
        /*0176*/ 	.byte	0x07
	.zero		1


	//   ....[7]....
        /*0178*/ 	.word	0x00000740
        /*017c*/ 	.word	0x000000ff
        /*0180*/ 	.word	0x00000048
        /*0184*/ 	.short	0x0100
        /*0186*/ 	.byte	0x07
	.zero		1


	//   ....[8]....
        /*0188*/ 	.word	0x00000750
        /*018c*/ 	.word	0x000000ff
        /*0190*/ 	.word	0x00000030
        /*0194*/ 	.short	0x0100
        /*0196*/ 	.byte	0x07
	.zero		1


	//   ....[9]....
        /*0198*/ 	.word	0x00000760
        /*019c*/ 	.word	0x000000ff
        /*01a0*/ 	.word	0x00000050
        /*01a4*/ 	.short	0x0100
        /*01a6*/ 	.byte	0x07
	.zero		1


	//   ....[10]....
        /*01a8*/ 	.word	0x00000770
        /*01ac*/ 	.word	0x000000ff
        /*01b0*/ 	.word	0x00000038
        /*01b4*/ 	.short	0x0100
        /*01b6*/ 	.byte	0x07
	.zero		1


	//   ....[11]....
        /*01b8*/ 	.word	0x00000780
        /*01bc*/ 	.word	0x000000ff
        /*01c0*/ 	.word	0x00000058
        /*01c4*/ 	.short	0x0100
        /*01c6*/ 	.byte	0x07
	.zero		1


	//   ....[12]....
        /*01c8*/ 	.word	0x00000870
        /*01cc*/ 	.word	0x000000ff
        /*01d0*/ 	.word	0x00000060
        /*01d4*/ 	.short	0x0100
        /*01d6*/ 	.byte	0x05
	.zero		1


	//   ....[13]....
        /*01d8*/ 	.word	0x00000880
        /*01dc*/ 	.word	0x000000ff
        /*01e0*/ 	.word	0x00000068
        /*01e4*/ 	.short	0x0100
        /*01e6*/ 	.byte	0x05
	.zero		1


	//   ....[14]....
        /*01e8*/ 	.word	0x000009c0
        /*01ec*/ 	.word	0x000000ff
        /*01f0*/ 	.word	0x00000070
        /*01f4*/ 	.short	0x0100
        /*01f6*/ 	.byte	0x05
	.zero		1


	//   ....[15]....
        /*01f8*/ 	.word	0x000009d0
        /*01fc*/ 	.word	0x000000ff
        /*0200*/ 	.word	0x00000080
        /*0204*/ 	.short	0x0100
        /*0206*/ 	.byte	0x05
	.zero		1


	//   ....[16]....
        /*0208*/ 	.word	0x000009e0
        /*020c*/ 	.word	0x000000ff
        /*0210*/ 	.word	0x00000078
        /*0214*/ 	.short	0x0100
        /*0216*/ 	.byte	0x05
	.zero		1


	//   ....[17]....
        /*0218*/ 	.word	0x000009f0
        /*021c*/ 	.word	0x000000ff
        /*0220*/ 	.word	0x00000088
        /*0224*/ 	.short	0x0100
        /*0226*/ 	.byte	0x05
	.zero		1


	//   ....[18]....
        /*0228*/ 	.word	0x00000b20
        /*022c*/ 	.word	0x000000ff
        /*0230*/ 	.word	0x00000090
        /*0234*/ 	.short	0x0100
        /*0236*/ 	.byte	0x07
	.zero		1


	//   ....[19]....
        /*0238*/ 	.word	0x00000b30
        /*023c*/ 	.word	0x000000ff
        /*0240*/ 	.word	0x000000b0
        /*0244*/ 	.short	0x0100
        /*0246*/ 	.byte	0x07
	.zero		1


	//   ....[20]....
        /*0248*/ 	.word	0x00000b40
        /*024c*/ 	.word	0x000000ff
        /*0250*/ 	.word	0x00000098
        /*0254*/ 	.short	0x0100
        /*0256*/ 	.byte	0x07
	.zero		1


	//   ....[21]....
        /*0258*/ 	.word	0x00000b50
        /*025c*/ 	.word	0x000000ff
        /*0260*/ 	.word	0x000000b8
        /*0264*/ 	.short	0x0100
        /*0266*/ 	.byte	0x07
	.zero		1


	//   ....[22]....
        /*0268*/ 	.word	0x00000b60
        /*026c*/ 	.word	0x000000ff
        /*0270*/ 	.word	0x000000a0
        /*0274*/ 	.short	0x0100
        /*0276*/ 	.byte	0x07
	.zero		1


	//   ....[23]....
        /*0278*/ 	.word	0x00000b70
        /*027c*/ 	.word	0x000000ff
        /*0280*/ 	.word	0x000000c0
        /*0284*/ 	.short	0x0100
        /*0286*/ 	.byte	0x07
	.zero		1


	//   ....[24]....
        /*0288*/ 	.word	0x00000b80
        /*028c*/ 	.word	0x000000ff
        /*0290*/ 	.word	0x000000a8
        /*0294*/ 	.short	0x0100
        /*0296*/ 	.byte	0x07
	.zero		1


	//   ....[25]....
        /*0298*/ 	.word	0x00000b90
        /*029c*/ 	.word	0x000000ff
        /*02a0*/ 	.word	0x000000c8
        /*02a4*/ 	.short	0x0100
        /*02a6*/ 	.byte	0x07
	.zero		1


	//   ....[26]....
        /*02a8*/ 	.word	0x00000c80
        /*02ac*/ 	.word	0x000000ff
        /*02b0*/ 	.word	0x000000d0
        /*02b4*/ 	.short	0x0100
        /*02b6*/ 	.byte	0x05
	.zero		1


	//   ....[27]....
        /*02b8*/ 	.word	0x00000c90
        /*02bc*/ 	.word	0x000000ff
        /*02c0*/ 	.word	0x000000e0
        /*02c4*/ 	.short	0x0100
        /*02c6*/ 	.byte	0x05
	.zero		1


	//   ....[28]....
        /*02c8*/ 	.word	0x00000ca0
        /*02cc*/ 	.word	0x000000ff
        /*02d0*/ 	.word	0x000000d8
        /*02d4*/ 	.short	0x0100
        /*02d6*/ 	.byte	0x05
	.zero		1


	//   ....[29]....
        /*02d8*/ 	.word	0x00000cb0
        /*02dc*/ 	.word	0x000000ff
        /*02e0*/ 	.word	0x000000e8
        /*02e4*/ 	.short	0x0100
        /*02e6*/ 	.byte	0x05
	.zero		1


	//   ....[30]....
        /*02e8*/ 	.word	0x00001580
        /*02ec*/ 	.word	0x00000002
        /*02f0*/ 	.word	0x000000e0
        /*02f4*/ 	.short	0x010a
        /*02f6*/ 	.byte	0xff
	.zero		1


	//   ....[31]....
        /*02f8*/ 	.word	0x000015b0
        /*02fc*/ 	.word	0x00000002
        /*0300*/ 	.word	0x000000d0
        /*0304*/ 	.short	0x0101
        /*0306*/ 	.byte	0xff
	.zero		1


	//   ....[32]....
        /*0308*/ 	.word	0x00001680
        /*030c*/ 	.word	0x000000ff
        /*0310*/ 	.word	0x00000010
        /*0314*/ 	.short	0x010a
        /*0316*/ 	.byte	0x08
	.zero		1


	//   ....[33]....
        /*0318*/ 	.word	0x00001720
        /*031c*/ 	.word	0x000000ff
        /*0320*/ 	.word	0x00000010
        /*0324*/ 	.short	0x010a
        /*0326*/ 	.byte	0x21
	.zero		1


	//   ....[34]....
        /*0328*/ 	.word	0x00001870
        /*032c*/ 	.word	0x000000ff
        /*0330*/ 	.word	0x00000010
        /*0334*/ 	.short	0x010a
        /*0336*/ 	.byte	0x08
	.zero		1


	//   ....[35]....
        /*0338*/ 	.word	0x00001980
        /*033c*/ 	.word	0x000000ff
        /*0340*/ 	.word	0x00000068
        /*0344*/ 	.short	0x0101
        /*0346*/ 	.byte	0x04
	.zero		1


	//   ....[36]....
        /*0348*/ 	.word	0x000019a0
        /*034c*/ 	.word	0x000000ff
        /*0350*/ 	.word	0x00000010
        /*0354*/ 	.short	0x010a
        /*0356*/ 	.byte	0x08
	.zero		1


	//   ....[37]....
        /*0358*/ 	.word	0x00001a20
        /*035c*/ 	.word	0x000000ff
        /*0360*/ 	.word	0x00000010
        /*0364*/ 	.short	0x010a
        /*0366*/ 	.byte	0x11
	.zero		1


	//   ....[38]....
        /*0368*/ 	.word	0x00001b70
        /*036c*/ 	.word	0x000000ff
        /*0370*/ 	.word	0x00000010
        /*0374*/ 	.short	0x010a
        /*0376*/ 	.byte	0x08
	.zero		1


	//   ....[39]....
        /*0378*/ 	.word	0x00001cb0
        /*037c*/ 	.word	0x00000002
        /*0380*/ 	.word	0x00000070
        /*0384*/ 	.short	0x010a
        /*0386*/ 	.byte	0xff
	.zero		1


	//   ....[40]....
        /*0388*/ 	.word	0x00001d70
        /*038c*/ 	.word	0x00000002
        /*0390*/ 	.word	0x00000000
        /*0394*/ 	.short	0x0101
        /*0396*/ 	.byte	0xff
	.zero		1


	//   ....[41]....
        /*0398*/ 	.word	0x000022d0
        /*039c*/ 	.word	0x000000ff
        /*03a0*/ 	.word	0x00000000
        /*03a4*/ 	.short	0x010a
        /*03a6*/ 	.byte	0x04
	.zero		1


	//   ....[42]....
        /*03a8*/ 	.word	0x00002370
        /*03ac*/ 	.word	0x00000000
        /*03b0*/ 	.word	0x00000000
        /*03b4*/ 	.short	0x010a
        /*03b6*/ 	.byte	0xff
	.zero		1


	//   ....[43]....
        /*03b8*/ 	.word	0x00002490
        /*03bc*/ 	.word	0x00000000
        /*03c0*/ 	.word	0x000000d0
        /*03c4*/ 	.short	0x010a
        /*03c6*/ 	.byte	0xff
	.zero		1


	//   ....[44]....
        /*03c8*/ 	.word	0x00002500
        /*03cc*/ 	.word	0x00000000
        /*03d0*/ 	.word	0x00000000
        /*03d4*/ 	.short	0x0101
        /*03d6*/ 	.byte	0xff
	.zero		1


	//   ....[45]....
        /*03d8*/ 	.word	0x00002520
        /*03dc*/ 	.word	0x000000ff
        /*03e0*/ 	.word	0x00000080
        /*03e4*/ 	.short	0x010a
        /*03e6*/ 	.byte	0x05
	.zero		1


	//   ....[46]....
        /*03e8*/ 	.word	0x00002640
        /*03ec*/ 	.word	0x00000000
        /*03f0*/ 	.word	0x00000070
        /*03f4*/ 	.short	0x010a
        /*03f6*/ 	.byte	0xff
	.zero		1


	//   ....[47]....
        /*03f8*/ 	.word	0x00002740
        /*03fc*/ 	.word	0x00000000
        /*0400*/ 	.word	0x00000000
        /*0404*/ 	.short	0x0101
        /*0406*/ 	.byte	0xff
	.zero		1


	//   ....[48]....
        /*0408*/ 	.word	0x000027d0
        /*040c*/ 	.word	0x000000ff
        /*0410*/ 	.word	0x00000080
        /*0414*/ 	.short	0x0106
        /*0416*/ 	.byte	0x05
	.zero		1


	//   ....[49]....
        /*0418*/ 	.word	0x000027f0
        /*041c*/ 	.word	0x000000ff
        /*0420*/ 	.word	0x00000080
        /*0424*/ 	.short	0x010a
        /*0426*/ 	.byte	0x05
	.zero		1


	//   ....[50]....
        /*0428*/ 	.word	0x00002880
        /*042c*/ 	.word	0x000000ff
        /*0430*/ 	.word	0x00000080
        /*0434*/ 	.short	0x0106
        /*0436*/ 	.byte	0x04
	.zero		1


	//   ....[51]....
        /*0438*/ 	.word	0x000028c0
        /*043c*/ 	.word	0x00000000
        /*0440*/ 	.word	0x00000080
        /*0444*/ 	.short	0x010a
        /*0446*/ 	.byte	0xff
	.zero		1


	//   ....[52]....
        /*0448*/ 	.word	0x00002e00
        /*044c*/ 	.word	0x00000000
        /*0450*/ 	.word	0x00000070
        /*0454*/ 	.short	0x010a
        /*0456*/ 	.byte	0xff
	.zero		1


	//   ....[53]....
        /*0458*/ 	.word	0x00002f00
        /*045c*/ 	.word	0x00000003
        /*0460*/ 	.word	0x00000000
        /*0464*/ 	.short	0x0101
        /*0466*/ 	.byte	0xff
	.zero		1


	//   ....[54]....
        /*0468*/ 	.word	0x00002f10
        /*046c*/ 	.word	0x000000ff
        /*0470*/ 	.word	0x00000000
        /*0474*/ 	.short	0x010a
        /*0476*/ 	.byte	0x06
	.zero		1


	//   ....[55]....
        /*0478*/ 	.word	0x00002f90
        /*047c*/ 	.word	0x000000ff
        /*0480*/ 	.word	0x000000b0
        /*0484*/ 	.short	0x010a
        /*0486*/ 	.byte	0x07
	.zero		1


	//   ....[56]....
        /*0488*/ 	.word	0x00003070
        /*048c*/ 	.word	0x000000ff
        /*0490*/ 	.word	0x00000000
        /*0494*/ 	.short	0x010a
        /*0496*/ 	.byte	0x06
	.zero		1


	//   ....[57]....
        /*0498*/ 	.word	0x000031a0
        /*049c*/ 	.word	0x000000ff
        /*04a0*/ 	.word	0x00000000
        /*04a4*/ 	.short	0x010a
        /*04a6*/ 	.byte	0x1a
	.zero		1


	//   ....[58]....
        /*04a8*/ 	.word	0x00003440
        /*04ac*/ 	.word	0x000000ff
        /*04b0*/ 	.word	0x00000000
        /*04b4*/ 	.short	0x010a
        /*04b6*/ 	.byte	0x06
	.zero		1


	//   ....[59]....
        /*04b8*/ 	.word	0x000034d0
        /*04bc*/ 	.word	0x000000ff
        /*04c0*/ 	.word	0x00000000
        /*04c4*/ 	.short	0x010a
        /*04c6*/ 	.byte	0x06
	.zero		1


	//   ....[60]....
        /*04c8*/ 	.word	0x00003560
        /*04cc*/ 	.word	0x000000ff
        /*04d0*/ 	.word	0x00000000
        /*04d4*/ 	.short	0x010a
        /*04d6*/ 	.byte	0x06
	.zero		1


	//   ....[61]....
        /*04d8*/ 	.word	0x000035f0
        /*04dc*/ 	.word	0x000000ff
        /*04e0*/ 	.word	0x00000000
        /*04e4*/ 	.short	0x010a
        /*04e6*/ 	.byte	0x07
	.zero		1


	//   ....[62]....
        /*04e8*/ 	.word	0x00003a70
        /*04ec*/ 	.word	0x00000000
        /*04f0*/ 	.word	0x00000070
        /*04f4*/ 	.short	0x010a
        /*04f6*/ 	.byte	0xff
	.zero		1


	//   ....[63]....
        /*04f8*/ 	.word	0x00003b30
        /*04fc*/ 	.word	0x00000000
        /*0500*/ 	.word	0x00000000
        /*0504*/ 	.short	0x0101
        /*0506*/ 	.byte	0xff
	.zero		1


	//   ....[64]....
        /*0508*/ 	.word	0x00003e50
        /*050c*/ 	.word	0x000000ff
        /*0510*/ 	.word	0x00000068
        /*0514*/ 	.short	0x010a
        /*0516*/ 	.byte	0x07
	.zero		1


	//   ....[65]....
        /*0518*/ 	.word	0x00004040
        /*051c*/ 	.word	0x000000ff
        /*0520*/ 	.word	0x00000040
        /*0524*/ 	.short	0x010a
        /*0526*/ 	.byte	0x07
	.zero		1


	//   ....[66]....
        /*0528*/ 	.word	0x000041b0
        /*052c*/ 	.word	0x000000ff
        /*0530*/ 	.word	0x00000020
        /*0534*/ 	.short	0x010b
        /*0536*/ 	.byte	0x07
	.zero		1


	//   ....[67]....
        /*0538*/ 	.word	0x000041c0
        /*053c*/ 	.word	0x000000ff
        /*0540*/ 	.word	0x00000000
        /*0544*/ 	.short	0x0101
        /*0546*/ 	.byte	0x08
	.zero		1


	//   ....[68]....
        /*0548*/ 	.word	0x000041d0
        /*054c*/ 	.word	0x000000ff
        /*0550*/ 	.word	0x00000048
        /*0554*/ 	.short	0x010a
        /*0556*/ 	.byte	0x07
	.zero		1


	//   ....[69]....
        /*0558*/ 	.word	0x00004320
        /*055c*/ 	.word	0x000000ff
        /*0560*/ 	.word	0x00000028
        /*0564*/ 	.short	0x010b
        /*0566*/ 	.byte	0x07
	.zero		1


	//   ....[70]....
        /*0568*/ 	.word	0x00004330
        /*056c*/ 	.word	0x000000ff
        /*0570*/ 	.word	0x00000000
        /*0574*/ 	.short	0x0101
        /*0576*/ 	.byte	0x08
	.zero		1


	//   ....[71]....
        /*0578*/ 	.word	0x00004340
        /*057c*/ 	.word	0x000000ff
        /*0580*/ 	.word	0x00000050
        /*0584*/ 	.short	0x010a
        /*0586*/ 	.byte	0x07
	.zero		1


	//   ....[72]....
        /*0588*/ 	.word	0x000044c0
        /*058c*/ 	.word	0x000000ff
        /*0590*/ 	.word	0x00000030
        /*0594*/ 	.short	0x010b
        /*0596*/ 	.byte	0x07
	.zero		1


	//   ....[73]....
        /*0598*/ 	.word	0x00004500
        /*059c*/ 	.word	0x000000ff
        /*05a0*/ 	.word	0x00000000
        /*05a4*/ 	.short	0x0101
        /*05a6*/ 	.byte	0x08
	.zero		1


	//   ....[74]....
        /*05a8*/ 	.word	0x00004540
        /*05ac*/ 	.word	0x000000ff
        /*05b0*/ 	.word	0x00000058
        /*05b4*/ 	.short	0x010a
        /*05b6*/ 	.byte	0x07
	.zero		1


	//   ....[75]....
        /*05b8*/ 	.word	0x00004780
        /*05bc*/ 	.word	0x000000ff
        /*05c0*/ 	.word	0x00000038
        /*05c4*/ 	.short	0x010b
        /*05c6*/ 	.byte	0x07
	.zero		1


	//   ....[76]....
        /*05c8*/ 	.word	0x000047a0
        /*05cc*/ 	.word	0x000000ff
        /*05d0*/ 	.word	0x00000000
        /*05d4*/ 	.short	0x0101
        /*05d6*/ 	.byte	0x0d
	.zero		1


	//   ....[77]....
        /*05d8*/ 	.word	0x000047d0
        /*05dc*/ 	.word	0x000000ff
        /*05e0*/ 	.word	0x00000040
        /*05e4*/ 	.short	0x010a
        /*05e6*/ 	.byte	0x07
	.zero		1


	//   ....[78]....
        /*05e8*/ 	.word	0x000047f0
        /*05ec*/ 	.word	0x000000ff
        /*05f0*/ 	.word	0x00000048
        /*05f4*/ 	.short	0x010a
        /*05f6*/ 	.byte	0x07
	.zero		1


	//   ....[79]....
        /*05f8*/ 	.word	0x00004810
        /*05fc*/ 	.word	0x000000ff
        /*0600*/ 	.word	0x00000050
        /*0604*/ 	.short	0x010a
        /*0606*/ 	.byte	0x07
	.zero		1


	//   ....[80]....
        /*0608*/ 	.word	0x00004850
        /*060c*/ 	.word	0x00000000
        /*0610*/ 	.word	0x00000058
        /*0614*/ 	.short	0x010a
        /*0616*/ 	.byte	0xff
	.zero		1


	//   ....[81]....
        /*0618*/ 	.word	0x00004bb0
        /*061c*/ 	.word	0x00000000
        /*0620*/ 	.word	0x00000070
        /*0624*/ 	.short	0x010a
        /*0626*/ 	.byte	0xff
	.zero		1


	//   ....[82]....
        /*0628*/ 	.word	0x00004cc0
        /*062c*/ 	.word	0x00000000
        /*0630*/ 	.word	0x00000000
        /*0634*/ 	.short	0x0101
        /*0636*/ 	.byte	0xff
	.zero		1


	//   ....[83]....
        /*0638*/ 	.word	0x00005740
        /*063c*/ 	.word	0x000000ff
        /*0640*/ 	.word	0x00000020
        /*0644*/ 	.short	0x010a
        /*0646*/ 	.byte	0x30
	.zero		1


	//   ....[84]....
        /*0648*/ 	.word	0x00005780
        /*064c*/ 	.word	0x00000040
        /*0650*/ 	.word	0x00000090
        /*0654*/ 	.short	0x010a
        /*0656*/ 	.byte	0xff
	.zero		1


	//   ....[85]....
        /*0658*/ 	.word	0x000058f0
        /*065c*/ 	.word	0x000000ff
        /*0660*/ 	.word	0x00000020
        /*0664*/ 	.short	0x010a
        /*0666*/ 	.byte	0x30
	.zero		1


	//   ....[86]....
        /*0668*/ 	.word	0x000059f0
        /*066c*/ 	.word	0x00000040
        /*0670*/ 	.word	0x00000090
        /*0674*/ 	.short	0x010a
        /*0676*/ 	.byte	0xff
	.zero		1


	//   ....[87]....
        /*0678*/ 	.word	0x000064f0
        /*067c*/ 	.word	0x00000000
        /*0680*/ 	.word	0x00000000
        /*0684*/ 	.short	0x0101
        /*0686*/ 	.byte	0xff
	.zero		1


	//   ....[88]....
        /*0688*/ 	.word	0x00006500
        /*068c*/ 	.word	0x00000002
        /*0690*/ 	.word	0x00000020
        /*0694*/ 	.short	0x010a
        /*0696*/ 	.byte	0xff
	.zero		1


	//   ....[89]....
        /*0698*/ 	.word	0x000065d0
        /*069c*/ 	.word	0x00000002
        /*06a0*/ 	.word	0x00000020
        /*06a4*/ 	.short	0x010a
        /*06a6*/ 	.byte	0xff
	.zero		1


	//   ....[90]....
        /*06a8*/ 	.word	0x00007150
        /*06ac*/ 	.word	0x0000004a
        /*06b0*/ 	.word	0x00000000
        /*06b4*/ 	.short	0x0101
        /*06b6*/ 	.byte	0xff
	.zero		1


	//   ....[91]....
        /*06b8*/ 	.word	0x00007170
        /*06bc*/ 	.word	0x00000000
        /*06c0*/ 	.word	0x00000020
        /*06c4*/ 	.short	0x010a
        /*06c6*/ 	.byte	0xff
	.zero		1


	//   ....[92]....
        /*06c8*/ 	.word	0x00007230
        /*06cc*/ 	.word	0x00000000
        /*06d0*/ 	.word	0x00000020
        /*06d4*/ 	.short	0x010a
        /*06d6*/ 	.byte	0xff
	.zero		1


	//   ....[93]....
        /*06d8*/ 	.word	0x00007db0
        /*06dc*/ 	.word	0x0000004a
        /*06e0*/ 	.word	0x00000000
        /*06e4*/ 	.short	0x0101
        /*06e6*/ 	.byte	0xff
	.zero		1


	//   ....[94]....
        /*06e8*/ 	.word	0x00007dd0
        /*06ec*/ 	.word	0x00000002
        /*06f0*/ 	.word	0x00000020
        /*06f4*/ 	.short	0x010a
        /*06f6*/ 	.byte	0xff
	.zero		1


	//   ....[95]....
        /*06f8*/ 	.word	0x00007e90
        /*06fc*/ 	.word	0x00000002
        /*0700*/ 	.word	0x00000020
        /*0704*/ 	.short	0x010a
        /*0706*/ 	.byte	0xff
	.zero		1


	//   ....[96]....
        /*0708*/ 	.word	0x000082b0
        /*070c*/ 	.word	0x000000ff
        /*0710*/ 	.word	0x00000000
        /*0714*/ 	.short	0x0101
        /*0716*/ 	.byte	0x05
	.zero		1


	//   ....[97]....
        /*0718*/ 	.word	0x00008a70
        /*071c*/ 	.word	0x00000000
        /*0720*/ 	.word	0x00000000
        /*0724*/ 	.short	0x0101
        /*0726*/ 	.byte	0xff
	.zero		1


	//   ....[98]....
        /*0728*/ 	.word	0x00008ce0
        /*072c*/ 	.word	0x000000ff
        /*0730*/ 	.word	0x00000000
        /*0734*/ 	.short	0x0101
        /*0736*/ 	.byte	0x04
	.zero		1


	//   ....[99]....
        /*0738*/ 	.word	0x00008d00
        /*073c*/ 	.word	0x00000002
        /*0740*/ 	.word	0x000000e0
        /*0744*/ 	.short	0x010a
        /*0746*/ 	.byte	0xff
	.zero		1


	//   ....[100]....
        /*0748*/ 	.word	0x00008d60
        /*074c*/ 	.word	0x00000002
        /*0750*/ 	.word	0x00000010
        /*0754*/ 	.short	0x010a
        /*0756*/ 	.byte	0xff
	.zero		1


	//   ....[101]....
        /*0758*/ 	.word	0x00008dc0
        /*075c*/ 	.word	0x00000002
        /*0760*/ 	.word	0x00000010
        /*0764*/ 	.short	0x010a
        /*0766*/ 	.byte	0xff
	.zero		1


	//   ....[102]....
        /*0768*/ 	.word	0x00008e10
        /*076c*/ 	.word	0x00000002
        /*0770*/ 	.word	0x00000070
        /*0774*/ 	.short	0x010a
        /*0776*/ 	.byte	0xff
	.zero		1


	//   ....[103]....
        /*0778*/ 	.word	0x00008e70
        /*077c*/ 	.word	0x00000000
        /*0780*/ 	.word	0x00000000
        /*0784*/ 	.short	0x010a
        /*0786*/ 	.byte	0xff
	.zero		1


	//   ....[104]....
        /*0788*/ 	.word	0x00008ec0
        /*078c*/ 	.word	0x00000000
        /*0790*/ 	.word	0x000000d0
        /*0794*/ 	.short	0x010a
        /*0796*/ 	.byte	0xff
	.zero		1


	//   ....[105]....
        /*0798*/ 	.word	0x00008f20
        /*079c*/ 	.word	0x00000000
        /*07a0*/ 	.word	0x00000080
        /*07a4*/ 	.short	0x010a
        /*07a6*/ 	.byte	0xff
	.zero		1


	//   ....[106]....
        /*07a8*/ 	.word	0x00008f70
        /*07ac*/ 	.word	0x00000000
        /*07b0*/ 	.word	0x00000070
        /*07b4*/ 	.short	0x010a
        /*07b6*/ 	.byte	0xff
	.zero		1


	//   ....[107]....
        /*07b8*/ 	.word	0x00008fd0
        /*07bc*/ 	.word	0x00000000
        /*07c0*/ 	.word	0x00000080
        /*07c4*/ 	.short	0x010a
        /*07c6*/ 	.byte	0xff
	.zero		1


	//   ....[108]....
        /*07c8*/ 	.word	0x00009020
        /*07cc*/ 	.word	0x00000000
        /*07d0*/ 	.word	0x00000070
        /*07d4*/ 	.short	0x010a
        /*07d6*/ 	.byte	0xff
	.zero		1


	//   ....[109]....
        /*07d8*/ 	.word	0x00009080
        /*07dc*/ 	.word	0x00000002
        /*07e0*/ 	.word	0x000000b0
        /*07e4*/ 	.short	0x010a
        /*07e6*/ 	.byte	0xff
	.zero		1


	//   ....[110]....
        /*07e8*/ 	.word	0x000090e0
        /*07ec*/ 	.word	0x00000000
        /*07f0*/ 	.word	0x00000000
        /*07f4*/ 	.short	0x010a
        /*07f6*/ 	.byte	0xff
	.zero		1


	//   ....[111]....
        /*07f8*/ 	.word	0x00009140
        /*07fc*/ 	.word	0x00000000
        /*0800*/ 	.word	0x00000000
        /*0804*/ 	.short	0x010a
        /*0806*/ 	.byte	0xff
	.zero		1


	//   ....[112]....
        /*0808*/ 	.word	0x000091a0
        /*080c*/ 	.word	0x00000000
        /*0810*/ 	.word	0x00000000
        /*0814*/ 	.short	0x010a
        /*0816*/ 	.byte	0xff
	.zero		1


	//   ....[113]....
        /*0818*/ 	.word	0x00009200
        /*081c*/ 	.word	0x00000000
        /*0820*/ 	.word	0x00000000
        /*0824*/ 	.short	0x010a
        /*0826*/ 	.byte	0xff
	.zero		1


	//   ....[114]....
        /*0828*/ 	.word	0x00009260
        /*082c*/ 	.word	0x00000000
        /*0830*/ 	.word	0x00000000
        /*0834*/ 	.short	0x010a
        /*0836*/ 	.byte	0xff
	.zero		1


	//   ....[115]....
        /*0838*/ 	.word	0x000092b0
        /*083c*/ 	.word	0x00000000
        /*0840*/ 	.word	0x00000070
        /*0844*/ 	.short	0x010a
        /*0846*/ 	.byte	0xff
	.zero		1


	//   ....[116]....
        /*0848*/ 	.word	0x00009310
        /*084c*/ 	.word	0x00000000
        /*0850*/ 	.word	0x00000068
        /*0854*/ 	.short	0x010a
        /*0856*/ 	.byte	0xff
	.zero		1


	//   ....[117]....
        /*0858*/ 	.word	0x00009370
        /*085c*/ 	.word	0x00000000
        /*0860*/ 	.word	0x00000040
        /*0864*/ 	.short	0x010a
        /*0866*/ 	.byte	0xff
	.zero		1


	//   ....[118]....
        /*0868*/ 	.word	0x000093d0
        /*086c*/ 	.word	0x00000000
        /*0870*/ 	.word	0x00000048
        /*0874*/ 	.short	0x010a
        /*0876*/ 	.byte	0xff
	.zero		1


	//   ....[119]....
        /*0878*/ 	.word	0x00009430
        /*087c*/ 	.word	0x00000000
        /*0880*/ 	.word	0x00000050
        /*0884*/ 	.short	0x010a
        /*0886*/ 	.byte	0xff
	.zero		1


	//   ....[120]....
        /*0888*/ 	.word	0x00009490
        /*088c*/ 	.word	0x00000000
        /*0890*/ 	.word	0x00000058
        /*0894*/ 	.short	0x010a
        /*0896*/ 	.byte	0xff
	.zero		1


	//   ....[121]....
        /*0898*/ 	.word	0x000094f0
        /*089c*/ 	.word	0x00000000
        /*08a0*/ 	.word	0x00000040
        /*08a4*/ 	.short	0x010a
        /*08a6*/ 	.byte	0xff
	.zero		1


	//   ....[122]....
        /*08a8*/ 	.word	0x00009550
        /*08ac*/ 	.word	0x00000000
        /*08b0*/ 	.word	0x00000048
        /*08b4*/ 	.short	0x010a
        /*08b6*/ 	.byte	0xff
	.zero		1


	//   ....[123]....
        /*08b8*/ 	.word	0x000095b0
        /*08bc*/ 	.word	0x00000000
        /*08c0*/ 	.word	0x00000050
        /*08c4*/ 	.short	0x010a
        /*08c6*/ 	.byte	0xff
	.zero		1


	//   ....[124]....
        /*08c8*/ 	.word	0x00009600
        /*08cc*/ 	.word	0x00000000
        /*08d0*/ 	.word	0x00000070
        /*08d4*/ 	.short	0x010a
        /*08d6*/ 	.byte	0xff
	.zero		1


	//   ....[125]....
        /*08d8*/ 	.word	0x00009660
        /*08dc*/ 	.word	0x00000000
        /*08e0*/ 	.word	0x00000020
        /*08e4*/ 	.short	0x010a
        /*08e6*/ 	.byte	0xff
	.zero		1


	//   ....[126]....
        /*08e8*/ 	.word	0x000096b0
        /*08ec*/ 	.word	0x00000040
        /*08f0*/ 	.word	0x00000090
        /*08f4*/ 	.short	0x010a
        /*08f6*/ 	.byte	0xff
	.zero		1


	//   ....[127]....
        /*08f8*/ 	.word	0x00009700
        /*08fc*/ 	.word	0x00000002
        /*0900*/ 	.word	0x00000020
        /*0904*/ 	.short	0x010a
        /*0906*/ 	.byte	0xff
	.zero		1


	//   ....[128]....
        /*0908*/ 	.word	0x00009750
        /*090c*/ 	.word	0x00000000
        /*0910*/ 	.word	0x00000020
        /*0914*/ 	.short	0x010a
        /*0916*/ 	.byte	0xff
	.zero		1


	//   ....[129]....
        /*0918*/ 	.word	0x000097a0
        /*091c*/ 	.word	0x00000002
        /*0920*/ 	.word	0x00000020
        /*0924*/ 	.short	0x010a
        /*0926*/ 	.byte	0xff
	.zero		1


	//----- nvinfo : EIATTR_NUM_MBARRIERS
	.align		4
.L_47:
        /*0928*/ 	.byte	0x03, 0x38
        /*092a*/ 	.short	0x001e


	//----- nvinfo : EIATTR_EXIT_INSTR_OFFSETS
	.align		4
        /*092c*/ 	.byte	0x04, 0x1c
        /*092e*/ 	.short	(.L_49 - .L_48)


	//   ....[0]....
.L_48:
        /*0930*/ 	.word	0x000023a0


	//   ....[1]....
        /*0934*/ 	.word	0x00002890


	//   ....[2]....
        /*0938*/ 	.word	0x000028f0


	//   ....[3]....
        /*093c*/ 	.word	0x00003850


	//   ....[4]....
        /*0940*/ 	.word	0x00004880


	//   ....[5]....
        /*0944*/ 	.word	0x000048c0


	//   ....[6]....
        /*0948*/ 	.word	0x00008bd0


	//   ....[7]....
        /*094c*/ 	.word	0x00008c50


	//   ....[8]....
        /*0950*/ 	.word	0x00008c80


	//   ....[9]....
        /*0954*/ 	.word	0x00008cf0


	//----- nvinfo : EIATTR_MAX_THREADS
	.align		4
.L_49:
        /*0958*/ 	.byte	0x04, 0x05
        /*095a*/ 	.short	(.L_51 - .L_50)
.L_50:
        /*095c*/ 	.word	0x00000100
        /*0960*/ 	.word	0x00000001
        /*0964*/ 	.word	0x00000001


	//----- nvinfo : EIATTR_CRS_STACK_SIZE
	.align		4
.L_51:
        /*0968*/ 	.byte	0x04, 0x1e
        /*096a*/ 	.short	(.L_53 - .L_52)
.L_52:
        /*096c*/ 	.word	0x00000000


	//----- nvinfo : EIATTR_CBANK_PARAM_SIZE
	.align		4
.L_53:
        /*0970*/ 	.byte	0x03, 0x19
        /*0972*/ 	.short	0x0800


	//----- nvinfo : EIATTR_PARAM_CBANK
	.align		4
        /*0974*/ 	.byte	0x04, 0x0a
        /*0976*/ 	.short	(.L_55 - .L_54)
	.align		4
.L_54:
        /*0978*/ 	.word	index@(.nv.constant0._ZN7cutlass13device_kernelINS_4gemm6kernel13GemmUniversalIN4cute5tupleIJiiiiEEENS1_10collective13CollectiveMmaINS1_35MainloopSm100TmaUmmaWarpSpecializedILi2ELi2ELi4ENS5_IJNS4_1CILi1EEESB_SB_EEEEENS5_IJNSA_ILi64EEENSA_ILi256EEESE_EEENS_10bfloat16_tENS5_IJlSB_lEEESH_SI_NS4_8TiledMMAINS4_8MMA_AtomIJNS4_20SM100_MMA_F16BF16_SSISH_SH_fLi64ELi256ELNS4_4UMMA5MajorE0ELSN_0ELNSM_7ScaleInE0ELSO_0EEEEEENS4_6LayoutISC_NS5_IJNSA_ILi0EEESS_SS_EEEEENS5_IJNS4_10UnderscoreESV_SV_EEEEENS4_13SM90_TMA_LOADENS4_14ComposedLayoutINS4_7SwizzleILi3ELi4ELi3EEENS4_18smem_ptr_flag_bitsILi16EEENSR_INS5_IJNSA_ILi8EEESE_EEENS5_IJSE_SB_EEEEEEEvNS4_8identityESY_S18_vS19_EENS_8epilogue10collective18CollectiveEpilogueINS1B_23Sm100TmaWarpSpecializedILi4ELi2ELi32ELb1ELb0EEEJSG_NS5_IJNSR_ISE_SB_EES1G_EEESH_SI_SH_SI_NS1B_6fusion15FusionCallbacksIS1F_NS1I_17LinearCombinationISH_fSH_fLNS_15FloatRoundStyleE2EEESG_S1H_JEEENS4_5SM1004TMEM4LOAD26SM100_TMEM_LOAD_16dp256b8xESY_S18_NS4_17SM75_U32x4_LDSM_NENS4_14SM90_TMA_STOREES18_NS4_17SM90_U32x4_STSM_NENS4_39AutoVectorizingCopyWithAssumedAlignmentILi128EEEEEEvvEEEEvNT_6ParamsE)
        /*097c*/ 	.short	0x0380
        /*097e*/ 	.short	0x0800


	//----- nvinfo : EIATTR_SW_WAR
	.align		4
.L_55:
        /*0980*/ 	.byte	0x04, 0x36
        /*0982*/ 	.short	(.L_57 - .L_56)
.L_56:
        /*0984*/ 	.word	0x00000008
.L_57:


//--------------------- .nv.callgraph             --------------------------
	.section	.nv.callgraph,"",@"SHT_CUDA_CALLGRAPH"
	.align	4
	.sectionentsize	8
	.align		4
        /*0000*/ 	.word	0x00000000
	.align		4
        /*0004*/ 	.word	0xffffffff
	.align		4
        /*0008*/ 	.word	index@(_ZN7cutlass13device_kernelINS_4gemm6kernel13GemmUniversalIN4cute5tupleIJiiiiEEENS1_10collective13CollectiveMmaINS1_35MainloopSm100TmaUmmaWarpSpecializedILi2ELi2ELi4ENS5_IJNS4_1CILi1EEESB_SB_EEEEENS5_IJNSA_ILi64EEENSA_ILi256EEESE_EEENS_10bfloat16_tENS5_IJlSB_lEEESH_SI_NS4_8TiledMMAINS4_8MMA_AtomIJNS4_20SM100_MMA_F16BF16_SSISH_SH_fLi64ELi256ELNS4_4UMMA5MajorE0ELSN_0ELNSM_7ScaleInE0ELSO_0EEEEEENS4_6LayoutISC_NS5_IJNSA_ILi0EEESS_SS_EEEEENS5_IJNS4_10UnderscoreESV_SV_EEEEENS4_13SM90_TMA_LOADENS4_14ComposedLayoutINS4_7SwizzleILi3ELi4ELi3EEENS4_18smem_ptr_flag_bitsILi16EEENSR_INS5_IJNSA_ILi8EEESE_EEENS5_IJSE_SB_EEEEEEEvNS4_8identityESY_S18_vS19_EENS_8epilogue10collective18CollectiveEpilogueINS1B_23Sm100TmaWarpSpecializedILi4ELi2ELi32ELb1ELb0EEEJSG_NS5_IJNSR_ISE_SB_EES1G_EEESH_SI_SH_SI_NS1B_6fusion15FusionCallbacksIS1F_NS1I_17LinearCombinationISH_fSH_fLNS_15FloatRoundStyleE2EEESG_S1H_JEEENS4_5SM1004TMEM4LOAD26SM100_TMEM_LOAD_16dp256b8xESY_S18_NS4_17SM75_U32x4_LDSM_NENS4_14SM90_TMA_STOREES18_NS4_17SM90_U32x4_STSM_NENS4_39AutoVectorizingCopyWithAssumedAlignmentILi128EEEEEEvvEEEEvNT_6ParamsE)
	.align		4
        /*000c*/ 	.word	index@(__assertfail)
	.align		4
        /*0010*/ 	.word	0x00000000
	.align		4
        /*0014*/ 	.word	0xfffffffe
	.align		4
        /*0018*/ 	.word	0x00000000
	.align		4
        /*001c*/ 	.word	0xfffffffd
	.align		4
        /*0020*/ 	.word	0x00000000
	.align		4
        /*0024*/ 	.word	0xfffffffc


//--------------------- .nv.constant4             --------------------------
	.section	.nv.constant4,"a",@progbits
	.align	8
	.align		8
.nv.constant4:
        /*0000*/ 	.dword	__assertfail
	.align		8
        /*0008*/ 	.dword	__unnamed_1
	.align		8
        /*0010*/ 	.dword	__unnamed_2
	.align		8
        /*0018*/ 	.dword	_ZN40_INTERNAL_98704de5_4_k_cu_f46fdc27_257124cuda3std3__45__cpo5beginE
	.align		8
        /*0020*/ 	.dword	_ZN40_INTERNAL_98704de5_4_k_cu_f46fdc27_257124cuda3std3__45__cpo3endE
	.align		8
        /*0028*/ 	.dword	_ZN40_INTERNAL_98704de5_4_k_cu_f46fdc27_257124cuda3std3__45__cpo6cbeginE
	.align		8
        /*0030*/ 	.dword	_ZN40_INTERNAL_98704de5_4_k_cu_f46fdc27_257124cuda3std3__45__cpo4cendE
	.align		8
        /*0038*/ 	.dword	_ZN40_INTERNAL_98704de5_4_k_cu_f46fdc27_257124cuda3std3__442_GLOBAL__N__98704de5_4_k_cu_f46fdc27_257126ignoreE
	.align		8
        /*0040*/ 	.dword	_ZN40_INTERNAL_98704de5_4_k_cu_f46fdc27_257124cuda3std3__419piecewise_constructE
	.align		8
        /*0048*/ 	.dword	_ZN40_INTERNAL_98704de5_4_k_cu_f46fdc27_257124cuda3std3__48in_placeE
	.align		8
        /*0050*/ 	.dword	_ZN40_INTERNAL_98704de5_4_k_cu_f46fdc27_257124cuda3std6ranges3__45__cpo4swapE
	.align		8
        /*0058*/ 	.dword	_ZN40_INTERNAL_98704de5_4_k_cu_f46fdc27_257124cuda3std6ranges3__45__cpo9iter_moveE
	.align		8
        /*0060*/ 	.dword	_ZN40_INTERNAL_98704de5_4_k_cu_f46fdc27_257124cute7productE
	.align		8
        /*0068*/ 	.dword	_ZN40_INTERNAL_98704de5_4_k_cu_f46fdc27_257124cute1_E
	.align		8
        /*0070*/ 	.dword	$str$25
	.align		8
        /*0078*/ 	.dword	$str$26
	.align		8
        /*0080*/ 	.dword	$str$27
	.align		8
        /*0088*/ 	.dword	$str$28


//--------------------- .text._ZN7cutlass13device_kernelINS_4gemm6kernel13GemmUniversalIN4cute5tupleIJiiiiEEENS1_10collective13CollectiveMmaINS1_35MainloopSm100TmaUmmaWarpSpecializedILi2ELi2ELi4ENS5_IJNS4_1CILi1EEESB_SB_EEEEENS5_IJNSA_ILi64EEENSA_ILi256EEESE_EEENS_10bfloat16_tENS5_IJlSB_lEEESH_SI_NS4_8TiledMMAINS4_8MMA_AtomIJNS4_20SM100_MMA_F16BF16_SSISH_SH_fLi64ELi256ELNS4_4UMMA5MajorE0ELSN_0ELNSM_7ScaleInE0ELSO_0EEEEEENS4_6LayoutISC_NS5_IJNSA_ILi0EEESS_SS_EEEEENS5_IJNS4_10UnderscoreESV_SV_EEEEENS4_13SM90_TMA_LOADENS4_14ComposedLayoutINS4_7SwizzleILi3ELi4ELi3EEENS4_18smem_ptr_flag_bitsILi16EEENSR_INS5_IJNSA_ILi8EEESE_EEENS5_IJSE_SB_EEEEEEEvNS4_8identityESY_S18_vS19_EENS_8epilogue10collective18CollectiveEpilogueINS1B_23Sm100TmaWarpSpecializedILi4ELi2ELi32ELb1ELb0EEEJSG_NS5_IJNSR_ISE_SB_EES1G_EEESH_SI_SH_SI_NS1B_6fusion15FusionCallbacksIS1F_NS1I_17LinearCombinationISH_fSH_fLNS_15FloatRoundStyleE2EEESG_S1H_JEEENS4_5SM1004TMEM4LOAD26SM100_TMEM_LOAD_16dp256b8xESY_S18_NS4_17SM75_U32x4_LDSM_NENS4_14SM90_TMA_STOREES18_NS4_17SM90_U32x4_STSM_NENS4_39AutoVectorizingCopyWithAssumedAlignmentILi128EEEEEEvvEEEEvNT_6ParamsE --------------------------
	.section	.text._ZN7cutlass13device_kernelINS_4gemm6kernel13GemmUniversalIN4cute5tupleIJiiiiEEENS1_10collective13CollectiveMmaINS1_35MainloopSm100TmaUmmaWarpSpecializedILi2ELi2ELi4ENS5_IJNS4_1CILi1EEESB_SB_EEEEENS5_IJNSA_ILi64EEENSA_ILi256EEESE_EEENS_10bfloat16_tENS5_IJlSB_lEEESH_SI_NS4_8TiledMMAINS4_8MMA_AtomIJNS4_20SM100_MMA_F16BF16_SSISH_SH_fLi64ELi256ELNS4_4UMMA5MajorE0ELSN_0ELNSM_7ScaleInE0ELSO_0EEEEEENS4_6LayoutISC_NS5_IJNSA_ILi0EEESS_SS_EEEEENS5_IJNS4_10UnderscoreESV_SV_EEEEENS4_13SM90_TMA_LOADENS4_14ComposedLayoutINS4_7SwizzleILi3ELi4ELi3EEENS4_18smem_ptr_flag_bitsILi16EEENSR_INS5_IJNSA_ILi8EEESE_EEENS5_IJSE_SB_EEEEEEEvNS4_8identityESY_S18_vS19_EENS_8epilogue10collective18CollectiveEpilogueINS1B_23Sm100TmaWarpSpecializedILi4ELi2ELi32ELb1ELb0EEEJSG_NS5_IJNSR_ISE_SB_EES1G_EEESH_SI_SH_SI_NS1B_6fusion15FusionCallbacksIS1F_NS1I_17LinearCombinationISH_fSH_fLNS_15FloatRoundStyleE2EEESG_S1H_JEEENS4_5SM1004TMEM4LOAD26SM100_TMEM_LOAD_16dp256b8xESY_S18_NS4_17SM75_U32x4_LDSM_NENS4_14SM90_TMA_STOREES18_NS4_17SM90_U32x4_STSM_NENS4_39AutoVectorizingCopyWithAssumedAlignmentILi128EEEEEEvvEEEEvNT_6ParamsE,"ax",@progbits
	.align	128
.text._ZN7cutlass13device_kernelINS_4gemm6kernel13GemmUniversalIN4cute5tupleIJiiiiEEENS1_10collective13CollectiveMmaINS1_35MainloopSm100TmaUmmaWarpSpecializedILi2ELi2ELi4ENS5_IJNS4_1CILi1EEESB_SB_EEEEENS5_IJNSA_ILi64EEENSA_ILi256EEESE_EEENS_10bfloat16_tENS5_IJlSB_lEEESH_SI_NS4_8TiledMMAINS4_8MMA_AtomIJNS4_20SM100_MMA_F16BF16_SSISH_SH_fLi64ELi256ELNS4_4UMMA5MajorE0ELSN_0ELNSM_7ScaleInE0ELSO_0EEEEEENS4_6LayoutISC_NS5_IJNSA_ILi0EEESS_SS_EEEEENS5_IJNS4_10UnderscoreESV_SV_EEEEENS4_13SM90_TMA_LOADENS4_14ComposedLayoutINS4_7SwizzleILi3ELi4ELi3EEENS4_18smem_ptr_flag_bitsILi16EEENSR_INS5_IJNSA_ILi8EEESE_EEENS5_IJSE_SB_EEEEEEEvNS4_8identityESY_S18_vS19_EENS_8epilogue10collective18CollectiveEpilogueINS1B_23Sm100TmaWarpSpecializedILi4ELi2ELi32ELb1ELb0EEEJSG_NS5_IJNSR_ISE_SB_EES1G_EEESH_SI_SH_SI_NS1B_6fusion15FusionCallbacksIS1F_NS1I_17LinearCombinationISH_fSH_fLNS_15FloatRoundStyleE2EEESG_S1H_JEEENS4_5SM1004TMEM4LOAD26SM100_TMEM_LOAD_16dp256b8xESY_S18_NS4_17SM75_U32x4_LDSM_NENS4_14SM90_TMA_STOREES18_NS4_17SM90_U32x4_STSM_NENS4_39AutoVectorizingCopyWithAssumedAlignmentILi128EEEEEEvvEEEEvNT_6ParamsE:
        .type           _ZN7cutlass13device_kernelINS_4gemm6kernel13GemmUniversalIN4cute5tupleIJiiiiEEENS1_10collective13CollectiveMmaINS1_35MainloopSm100TmaUmmaWarpSpecializedILi2ELi2ELi4ENS5_IJNS4_1CILi1EEESB_SB_EEEEENS5_IJNSA_ILi64EEENSA_ILi256EEESE_EEENS_10bfloat16_tENS5_IJlSB_lEEESH_SI_NS4_8TiledMMAINS4_8MMA_AtomIJNS4_20SM100_MMA_F16BF16_SSISH_SH_fLi64ELi256ELNS4_4UMMA5MajorE0ELSN_0ELNSM_7ScaleInE0ELSO_0EEEEEENS4_6LayoutISC_NS5_IJNSA_ILi0EEESS_SS_EEEEENS5_IJNS4_10UnderscoreESV_SV_EEEEENS4_13SM90_TMA_LOADENS4_14ComposedLayoutINS4_7SwizzleILi3ELi4ELi3EEENS4_18smem_ptr_flag_bitsILi16EEENSR_INS5_IJNSA_ILi8EEESE_EEENS5_IJSE_SB_EEEEEEEvNS4_8identityESY_S18_vS19_EENS_8epilogue10collective18CollectiveEpilogueINS1B_23Sm100TmaWarpSpecializedILi4ELi2ELi32ELb1ELb0EEEJSG_NS5_IJNSR_ISE_SB_EES1G_EEESH_SI_SH_SI_NS1B_6fusion15FusionCallbacksIS1F_NS1I_17LinearCombinationISH_fSH_fLNS_15FloatRoundStyleE2EEESG_S1H_JEEENS4_5SM1004TMEM4LOAD26SM100_TMEM_LOAD_16dp256b8xESY_S18_NS4_17SM75_U32x4_LDSM_NENS4_14SM90_TMA_STOREES18_NS4_17SM90_U32x4_STSM_NENS4_39AutoVectorizingCopyWithAssumedAlignmentILi128EEEEEEvvEEEEvNT_6ParamsE,@function
        .size           _ZN7cutlass13device_kernelINS_4gemm6kernel13GemmUniversalIN4cute5tupleIJiiiiEEENS1_10collective13CollectiveMmaINS1_35MainloopSm100TmaUmmaWarpSpecializedILi2ELi2ELi4ENS5_IJNS4_1CILi1EEESB_SB_EEEEENS5_IJNSA_ILi64EEENSA_ILi256EEESE_EEENS_10bfloat16_tENS5_IJlSB_lEEESH_SI_NS4_8TiledMMAINS4_8MMA_AtomIJNS4_20SM100_MMA_F16BF16_SSISH_SH_fLi64ELi256ELNS4_4UMMA5MajorE0ELSN_0ELNSM_7ScaleInE0ELSO_0EEEEEENS4_6LayoutISC_NS5_IJNSA_ILi0EEESS_SS_EEEEENS5_IJNS4_10UnderscoreESV_SV_EEEEENS4_13SM90_TMA_LOADENS4_14ComposedLayoutINS4_7SwizzleILi3ELi4ELi3EEENS4_18smem_ptr_flag_bitsILi16EEENSR_INS5_IJNSA_ILi8EEESE_EEENS5_IJSE_SB_EEEEEEEvNS4_8identityESY_S18_vS19_EENS_8epilogue10collective18CollectiveEpilogueINS1B_23Sm100TmaWarpSpecializedILi4ELi2ELi32ELb1ELb0EEEJSG_NS5_IJNSR_ISE_SB_EES1G_EEESH_SI_SH_SI_NS1B_6fusion15FusionCallbacksIS1F_NS1I_17LinearCombinationISH_fSH_fLNS_15FloatRoundStyleE2EEESG_S1H_JEEENS4_5SM1004TMEM4LOAD26SM100_TMEM_LOAD_16dp256b8xESY_S18_NS4_17SM75_U32x4_LDSM_NENS4_14SM90_TMA_STOREES18_NS4_17SM90_U32x4_STSM_NENS4_39AutoVectorizingCopyWithAssumedAlignmentILi128EEEEEEvvEEEEvNT_6ParamsE,(.L_x_170 - _ZN7cutlass13device_kernelINS_4gemm6kernel13GemmUniversalIN4cute5tupleIJiiiiEEENS1_10collective13CollectiveMmaINS1_35MainloopSm100TmaUmmaWarpSpecializedILi2ELi2ELi4ENS5_IJNS4_1CILi1EEESB_SB_EEEEENS5_IJNSA_ILi64EEENSA_ILi256EEESE_EEENS_10bfloat16_tENS5_IJlSB_lEEESH_SI_NS4_8TiledMMAINS4_8MMA_AtomIJNS4_20SM100_MMA_F16BF16_SSISH_SH_fLi64ELi256ELNS4_4UMMA5MajorE0ELSN_0ELNSM_7ScaleInE0ELSO_0EEEEEENS4_6LayoutISC_NS5_IJNSA_ILi0EEESS_SS_EEEEENS5_IJNS4_10UnderscoreESV_SV_EEEEENS4_13SM90_TMA_LOADENS4_14ComposedLayoutINS4_7SwizzleILi3ELi4ELi3EEENS4_18smem_ptr_flag_bitsILi16EEENSR_INS5_IJNSA_ILi8EEESE_EEENS5_IJSE_SB_EEEEEEEvNS4_8identityESY_S18_vS19_EENS_8epilogue10collective18CollectiveEpilogueINS1B_23Sm100TmaWarpSpecializedILi4ELi2ELi32ELb1ELb0EEEJSG_NS5_IJNSR_ISE_SB_EES1G_EEESH_SI_SH_SI_NS1B_6fusion15FusionCallbacksIS1F_NS1I_17LinearCombinationISH_fSH_fLNS_15FloatRoundStyleE2EEESG_S1H_JEEENS4_5SM1004TMEM4LOAD26SM100_TMEM_LOAD_16dp256b8xESY_S18_NS4_17SM75_U32x4_LDSM_NENS4_14SM90_TMA_STOREES18_NS4_17SM90_U32x4_STSM_NENS4_39AutoVectorizingCopyWithAssumedAlignmentILi128EEEEEEvvEEEEvNT_6ParamsE)
        .other          _ZN7cutlass13device_kernelINS_4gemm6kernel13GemmUniversalIN4cute5tupleIJiiiiEEENS1_10collective13CollectiveMmaINS1_35MainloopSm100TmaUmmaWarpSpecializedILi2ELi2ELi4ENS5_IJNS4_1CILi1EEESB_SB_EEEEENS5_IJNSA_ILi64EEENSA_ILi256EEESE_EEENS_10bfloat16_tENS5_IJlSB_lEEESH_SI_NS4_8TiledMMAINS4_8MMA_AtomIJNS4_20SM100_MMA_F16BF16_SSISH_SH_fLi64ELi256ELNS4_4UMMA5MajorE0ELSN_0ELNSM_7ScaleInE0ELSO_0EEEEEENS4_6LayoutISC_NS5_IJNSA_ILi0EEESS_SS_EEEEENS5_IJNS4_10UnderscoreESV_SV_EEEEENS4_13SM90_TMA_LOADENS4_14ComposedLayoutINS4_7SwizzleILi3ELi4ELi3EEENS4_18smem_ptr_flag_bitsILi16EEENSR_INS5_IJNSA_ILi8EEESE_EEENS5_IJSE_SB_EEEEEEEvNS4_8identityESY_S18_vS19_EENS_8epilogue10collective18CollectiveEpilogueINS1B_23Sm100TmaWarpSpecializedILi4ELi2ELi32ELb1ELb0EEEJSG_NS5_IJNSR_ISE_SB_EES1G_EEESH_SI_SH_SI_NS1B_6fusion15FusionCallbacksIS1F_NS1I_17LinearCombinationISH_fSH_fLNS_15FloatRoundStyleE2EEESG_S1H_JEEENS4_5SM1004TMEM4LOAD26SM100_TMEM_LOAD_16dp256b8xESY_S18_NS4_17SM75_U32x4_LDSM_NENS4_14SM90_TMA_STOREES18_NS4_17SM90_U32x4_STSM_NENS4_39AutoVectorizingCopyWithAssumedAlignmentILi128EEEEEEvvEEEEvNT_6ParamsE,@"STO_CUDA_ENTRY STV_DEFAULT"
_ZN7cutlass13device_kernelINS_4gemm6kernel13GemmUniversalIN4cute5tupleIJiiiiEEENS1_10collective13CollectiveMmaINS1_35MainloopSm100TmaUmmaWarpSpecializedILi2ELi2ELi4ENS5_IJNS4_1CILi1EEESB_SB_EEEEENS5_IJNSA_ILi64EEENSA_ILi256EEESE_EEENS_10bfloat16_tENS5_IJlSB_lEEESH_SI_NS4_8TiledMMAINS4_8MMA_AtomIJNS4_20SM100_MMA_F16BF16_SSISH_SH_fLi64ELi256ELNS4_4UMMA5MajorE0ELSN_0ELNSM_7ScaleInE0ELSO_0EEEEEENS4_6LayoutISC_NS5_IJNSA_ILi0EEESS_SS_EEEEENS5_IJNS4_10UnderscoreESV_SV_EEEEENS4_13SM90_TMA_LOADENS4_14ComposedLayoutINS4_7SwizzleILi3ELi4ELi3EEENS4_18smem_ptr_flag_bitsILi16EEENSR_INS5_IJNSA_ILi8EEESE_EEENS5_IJSE_SB_EEEEEEEvNS4_8identityESY_S18_vS19_EENS_8epilogue10collective18CollectiveEpilogueINS1B_23Sm100TmaWarpSpecializedILi4ELi2ELi32ELb1ELb0EEEJSG_NS5_IJNSR_ISE_SB_EES1G_EEESH_SI_SH_SI_NS1B_6fusion15FusionCallbacksIS1F_NS1I_17LinearCombinationISH_fSH_fLNS_15FloatRoundStyleE2EEESG_S1H_JEEENS4_5SM1004TMEM4LOAD26SM100_TMEM_LOAD_16dp256b8xESY_S18_NS4_17SM75_U32x4_LDSM_NENS4_14SM90_TMA_STOREES18_NS4_17SM90_U32x4_STSM_NENS4_39AutoVectorizingCopyWithAssumedAlignmentILi128EEEEEEvvEEEEvNT_6ParamsE:
[----:B------:R-:W1:Y:S01]  /*0000*/  LDC R1, c[0x0][0x37c] ;  /* 0x0000df00ff017b82 */ /* 0x000e620000000800 */
[----:B------:R-:W2:Y:S01]  /*0010*/  S2R R101, SR_TID.X ;  /* 0x0000000000657919 */ /* 0x000ea20000002100 */
[----:B------:R-:W3:Y:S01]  /*0020*/  LDCU.64 UR4, c[0x0][0x890] ;  /* 0x00011200ff0477ac */ /* 0x000ee20008000a00 */
[----:B------:R-:W-:Y:S02]  /*0030*/  PRMT R88, RZ, 0x7610, R88 ;  /* 0x00007610ff587816 */ /* 0x000fe40000000058 */
[----:B------:R-:W-:Y:S01]  /*0040*/  ELECT P5, URZ, PT ;  /* 0x0000000000ff782f */ /* 0x000fe200038a0000 */
[----:B------:R-:W4:Y:S01]  /*0050*/  LDCU.64 UR46, c[0x0][0x358] ;  /* 0x00006b00ff2e77ac */ /* 0x000f220008000a00 */
[----:B---3--:R-:W-:-:S04]  /*0060*/  UISETP.NE.U32.AND UP0, UPT, UR4, URZ, UPT ;  /* 0x000000ff0400728c */ /* 0x008fc8000bf05070 */
[----:B------:R-:W-:Y:S01]  /*0070*/  UISETP.NE.AND.EX UP0, UPT, UR5, URZ, UPT, UP0 ;  /* 0x000000ff0500728c */ /* 0x000fe2000bf05300 */
[----:B--2---:R-:W-:-:S05]  /*0080*/  SHF.R.U32.HI R93, RZ, 0x5, R101 ;  /* 0x00000005ff5d7819 */ /* 0x004fca0000011665 */
[----:B------:R-:W2:Y:S02]  /*0090*/  SHFL.IDX PT, R0, R93, RZ, 0x1f ;  /* 0x00001fff5d007589 */ /* 0x000ea400000e0000 */
[----:B--2---:R-:W-:Y:S01]  /*00a0*/  R2UR UR8, R0 ;  /* 0x00000000000872ca */ /* 0x004fe200000e0000 */
[----:B-1--4-:R-:W-:-:S14]  /*00b0*/  BRA.U UP0, `(.L_x_0) ;  /* 0x00000001002c7547 */ /* 0x012fdc000b800000 */
[----:B------:R-:W1:Y:S02]  /*00c0*/  LDCU.64 UR6, c[0x0][0x888] ;  /* 0x00011100ff0677ac */ /* 0x000e640008000a00 */
[----:B-1----:R-:W-:-:S04]  /*00d0*/  UISETP.NE.U32.AND UP0, UPT, UR6, URZ, UPT ;  /* 0x000000ff0600728c */ /* 0x002fc8000bf05070 */
[----:B------:R-:W-:-:S09]  /*00e0*/  UISETP.NE.AND.EX UP0, UPT, UR7, URZ, UPT, UP0 ;  /* 0x000000ff0700728c */ /* 0x000fd2000bf05300 */
[----:B------:R-:W-:Y:S05]  /*00f0*/  BRA.U !UP0, `(.L_x_1) ;  /* 0x0000000108107547 */ /* 0x000fea000b800000 */
[----:B------:R-:W1:Y:S02]  /*0100*/  LDC.64 R2, c[0x0][0x888] ;  /* 0x00022200ff027b82 */ /* 0x000e640000000a00 */
[----:B-1----:R1:W5:Y:S01]  /*0110*/  LDG.E R49, desc[UR46][R2.64] ;  /* 0x0000002e02317981 */ /* 0x002362000c1e1900 */
[----:B------:R-:W-:Y:S01]  /*0120*/  HFMA2 R88, -RZ, RZ, 0, 5.9604644775390625e-08 ;  /* 0x00000001ff587431 */ /* 0x000fe200000001ff */
[----:B------:R-:W-:Y:S05]  /*0130*/  BRA `(.L_x_0) ;  /* 0x00000000000c7947 */ /* 0x000fea0003800000 */
.L_x_1:
[----:B------:R-:W1:Y:S01]  /*0140*/  LDCU UR6, c[0x0][0x880] ;  /* 0x00011000ff0677ac */ /* 0x000e620008000800 */
[----:B------:R-:W-:Y:S01]  /*0150*/  HFMA2 R88, -RZ, RZ, 0, 5.9604644775390625e-08 ;  /* 0x00000001ff587431 */ /* 0x000fe200000001ff */
[----:B-1----:R-:W-:-:S07]  /*0160*/  MOV R49, UR6 ;  /* 0x0000000600317c02 */ /* 0x002fce0008000f00 */
.L_x_0:
[----:B------:R-:W2:Y:S02]  /*0170*/  LDCU.64 UR6, c[0x0][0x8b0] ;  /* 0x00011600ff0677ac */ /* 0x000ea40008000a00 */
[----:B--2---:R-:W-:-:S04]  /*0180*/  UISETP.NE.U32.AND UP0, UPT, UR6, URZ, UPT ;  /* 0x000000ff0600728c */ /* 0x004fc8000bf05070 */
[----:B------:R-:W-:-:S09]  /*0190*/  UISETP.NE.AND.EX UP0, UPT, UR7, URZ, UPT, UP0 ;  /* 0x000000ff0700728c */ /* 0x000fd2000bf05300 */
[----:B------:R-:W-:Y:S05]  /*01a0*/  BRA.U UP0, `(.L_x_2) ;  /* 0x0000000100247547 */ /* 0x000fea000b800000 */
[----:B------:R-:W2:Y:S02]  /*01b0*/  LDCU.64 UR6, c[0x0][0x8a8] ;  /* 0x00011500ff0677ac */ /* 0x000ea40008000a00 */
[----:B--2---:R-:W-:-:S04]  /*01c0*/  UISETP.NE.U32.AND UP0, UPT, UR6, URZ, UPT ;  /* 0x000000ff0600728c */ /* 0x004fc8000bf05070 */
[----:B------:R-:W-:-:S09]  /*01d0*/  UISETP.NE.AND.EX UP0, UPT, UR7, URZ, UPT, UP0 ;  /* 0x000000ff0700728c */ /* 0x000fd2000bf05300 */
[----:B------:R-:W-:Y:S05]  /*01e0*/  BRA.U !UP0, `(.L_x_3) ;  /* 0x00000001080c7547 */ /* 0x000fea000b800000 */
[----:B-1----:R-:W1:Y:S02]  /*01f0*/  LDC.64 R2, c[0x0][0x8a8] ;  /* 0x00022a00ff027b82 */ /* 0x002e640000000a00 */
[----:B-1----:R2:W5:Y:S01]  /*0200*/  LDG.E R47, desc[UR46][R2.64] ;  /* 0x0000002e022f7981 */ /* 0x002562000c1e1900 */
[----:B------:R-:W-:Y:S05]  /*0210*/  BRA `(.L_x_2) ;  /* 0x0000000000087947 */ /* 0x000fea0003800000 */
.L_x_3:
[----:B------:R-:W2:Y:S02]  /*0220*/  LDCU UR6, c[0x0][0x8a0] ;  /* 0x00011400ff0677ac */ /* 0x000ea40008000800 */
[----:B--2---:R-:W-:Y:S02]  /*0230*/  MOV R47, UR6 ;  /* 0x00000006002f7c02 */ /* 0x004fe40008000f00 */
.L_x_2:
[----:B------:R-:W-:Y:S01]  /*0240*/  IMAD.U32 R0, RZ, RZ, UR8 ;  /* 0x00000008ff007e24 */ /* 0x000fe2000f8e00ff */
[----:B------:R-:W-:Y:S04]  /*0250*/  BSSY.RECONVERGENT B0, `(.L_x_4) ;  /* 0x000000c000007945 */ /* 0x000fe80003800200 */
[C---:B------:R-:W-:Y:S02]  /*0260*/  ISETP.NE.OR P1, PT, R0.reuse, 0x1, !P5 ;  /* 0x000000010000780c */ /* 0x040fe40006f25670 */
[----:B------:R-:W-:-:S11]  /*0270*/  ISETP.NE.OR P0, PT, R0, 0x3, !P5 ;  /* 0x000000030000780c */ /* 0x000fd60006f05670 */
[----:B------:R-:W-:Y:S05]  /*0280*/  @P1 BRA `(.L_x_5) ;  /* 0x0000000000201947 */ /* 0x000fea0003800000 */
[----:B------:R-:W3:Y:S02]  /*0290*/  LDCU.64 UR6, c[0x0][0x348] ;  /* 0x00006900ff0677ac */ /* 0x000ee40008000a00 */
[----:B---3--:R-:W-:Y:S02]  /*02a0*/  UIADD3 UR10, UP1, UPT, UR6, 0x80, URZ ;  /* 0x00000080060a7890 */ /* 0x008fe4000ff3e0ff */
[----:B------:R-:W-:Y:S02]  /*02b0*/  UIADD3 UR6, UP0, UPT, UR6, 0x180, URZ ;  /* 0x0000018006067890 */ /* 0x000fe4000ff1e0ff */
[----:B------:R-:W-:Y:S02]  /*02c0*/  UIADD3.X UR11, UPT, UPT, URZ, UR7, URZ, UP1, !UPT ;  /* 0x00000007ff0b7290 */ /* 0x000fe40008ffe4ff */
[----:B------:R-:W-:-:S07]  /*02d0*/  UIADD3.X UR7, UPT, UPT, URZ, UR7, URZ, UP0, !UPT ;  /* 0x00000007ff077290 */ /* 0x000fce00087fe4ff */
[----:B------:R3:W-:Y:S02]  /*02e0*/  UTMACCTL.PF [UR10] ;  /* 0x000000000a0079b9 */ /* 0x0007e40008040000 */
[----:B------:R3:W-:Y:S02]  /*02f0*/  UTMACCTL.PF [UR6] ;  /* 0x00000000060079b9 */ /* 0x0007e40008040000 */
[----:B---3--:R-:W-:Y:S01]  /*0300*/  NOP ;  /* 0x0000000000007918 */ /* 0x008fe20000000000 */
.L_x_5:
[----:B------:R-:W-:Y:S05]  /*0310*/  BSYNC.RECONVERGENT B0 ;  /* 0x0000000000007941 */ /* 0x000fea0003800200 */
.L_x_4:
[----:B------:R-:W-:Y:S04]  /*0320*/  BSSY.RECONVERGENT B0, `(.L_x_6) ;  /* 0x000000a000007945 */ /* 0x000fe80003800200 */
        /* <DEDUP_REMOVED lines=9> */
.L_x_7:
[----:B------:R-:W-:Y:S05]  /*03c0*/  BSYNC.RECONVERGENT B0 ;  /* 0x0000000000007941 */ /* 0x000fea0003800200 */
.L_x_6:
[----:B------:R-:W3:Y:S01]  /*03d0*/  LDCU.64 UR6, c[0x0][0x888] ;  /* 0x00011100ff0677ac */ /* 0x000ee20008000a00 */
[----:B------:R-:W-:Y:S02]  /*03e0*/  UISETP.EQ.U32.AND UP1, UPT, UR4, URZ, UPT ;  /* 0x000000ff0400728c */ /* 0x000fe4000bf22070 */
[----:B------:R-:W-:Y:S02]  /*03f0*/  UPLOP3.LUT UP2, UPT, UPT, UPT, UPT, 0x80, 0x8 ;  /* 0x000000000008789c */ /* 0x000fe40003f4f070 */
[----:B---3--:R-:W-:-:S04]  /*0400*/  UISETP.NE.U32.AND UP0, UPT, UR6, URZ, UPT ;  /* 0x000000ff0600728c */ /* 0x008fc8000bf05070 */
[----:B------:R-:W-:-:S04]  /*0410*/  UISETP.NE.AND.EX UP0, UPT, UR7, URZ, UPT, UP0 ;  /* 0x000000ff0700728c */ /* 0x000fc8000bf05300 */
[----:B------:R-:W-:-:S04]  /*0420*/  UISETP.EQ.OR.EX UP3, UPT, UR5, URZ, !UP0, UP1 ;  /* 0x000000ff0500728c */ /* 0x000fc8000c762710 */
[----:B------:R-:W-:-:S05]  /*0430*/  UP2UR UR50, UPR, URZ, 0x8 ;  /* 0x00000008ff327883 */ /* 0x000fca0008000000 */
[----:B------:R-:W-:Y:S07]  /*0440*/  BRA.U !UP3, `(.L_x_8) ;  /* 0x000000010b207547 */ /* 0x000fee000b800000 */
[----:B------:R-:W-:Y:S01]  /*0450*/  UISETP.NE.U32.AND UP2, UPT, UR4, URZ, UPT ;  /* 0x000000ff0400728c */ /* 0x000fe2000bf45070 */
[----:B-----5:R-:W-:Y:S01]  /*0460*/  FSETP.NEU.AND P0, PT, R49, RZ, PT ;  /* 0x000000ff3100720b */ /* 0x020fe20003f0d000 */
[----:B------:R-:W-:Y:S02]  /*0470*/  USEL UR4, URZ, 0xffffffff, UP0 ;  /* 0xffffffffff047887 */ /* 0x000fe40008000000 */
[----:B------:R-:W-:-:S10]  /*0480*/  UISETP.NE.AND.EX UP2, UPT, UR5, URZ, UPT, UP2 ;  /* 0x000000ff0500728c */ /* 0x000fd4000bf45320 */
[----:B------:R-:W-:Y:S01]  /*0490*/  VOTEU.ANY UP1, P0 ;  /* 0x0000000000ff7886 */ /* 0x000fe20000020100 */
[----:B------:R-:W-:-:S04]  /*04a0*/  @!UP2 USEL UR4, URZ, 0xffffffff, UP1 ;  /* 0xffffffffff04a887 */ /* 0x000fc80008800000 */
[----:B------:R-:W-:-:S04]  /*04b0*/  ULOP3.LUT UR4, UR4, 0x1, URZ, 0xc0, !UPT ;  /* 0x0000000104047892 */ /* 0x000fc8000f8ec0ff */
[----:B------:R-:W-:-:S11]  /*04c0*/  UISETP.NE.U32.AND UP2, UPT, UR4, 0x1, UPT ;  /* 0x000000010400788c */ /* 0x000fd6000bf45070 */
.L_x_8:
[----:B-12---:R-:W1:Y:S01]  /*04d0*/  SHFL.IDX PT, R2, R93, RZ, 0x1f ;  /* 0x00001fff5d027589 */ /* 0x006e6200000e0000 */
[----:B------:R-:W-:-:S04]  /*04e0*/  UISETP.NE.AND UP1, UPT, UR8, 0x2, UPT ;  /* 0x000000020800788c */ /* 0x000fc8000bf25270 */
[----:B------:R-:W-:Y:S01]  /*04f0*/  USEL UR6, URZ, 0x1, UP1 ;  /* 0x00000001ff067887 */ /* 0x000fe20008800000 */
[----:B-1----:R-:W-:-:S13]  /*0500*/  ISETP.NE.AND P0, PT, R2, RZ, PT ;  /* 0x000000ff0200720c */ /* 0x002fda0003f05270 */
[----:B------:R-:W-:Y:S05]  /*0510*/  @P0 BRA `(.L_x_9) ;  /* 0x0000000000380947 */ /* 0x000fea0003800000 */
[----:B------:R-:W1:Y:S01]  /*0520*/  S2UR UR5, SR_CgaCtaId ;  /* 0x00000000000579c3 */ /* 0x000e620000008800 */
[----:B------:R-:W-:Y:S01]  /*0530*/  UMOV UR7, 0x400 ;  /* 0x0000040000077882 */ /* 0x000fe20000000000 */
[----:B------:R-:W-:Y:S01]  /*0540*/  UMOV UR4, 0x1 ;  /* 0x0000000100047882 */ /* 0x000fe20000000000 */
[----:B------:R-:W-:Y:S01]  /*0550*/  ELECT P0, URZ, PT ;  /* 0x0000000000ff782f */ /* 0x000fe20003800000 */
[----:B------:R-:W-:-:S04]  /*0560*/  UIADD3 UR10, UPT, UPT, -UR4, 0x100000, URZ ;  /* 0x00100000040a7890 */ /* 0x000fc8000fffe1ff */
[----:B------:R-:W-:Y:S02]  /*0570*/  USHF.L.U32 UR11, UR10, 0xb, URZ ;  /* 0x0000000b0a0b7899 */ /* 0x000fe400080006ff */
[----:B------:R-:W-:Y:S02]  /*0580*/  USHF.L.U32 UR10, UR10, 0x1, URZ ;  /* 0x000000010a0a7899 */ /* 0x000fe400080006ff */
[----:B-1----:R-:W-:Y:S01]  /*0590*/  ULEA UR5, UR5, UR7, 0x18 ;  /* 0x0000000705057291 */ /* 0x002fe2000f8ec0ff */
[----:B------:R-:W1:Y:S11]  /*05a0*/  FENCE.VIEW.ASYNC.S ;  /* 0x00000000000073c6 */ /* 0x000e760000000000 */
[----:B-1----:R1:W2:Y:S01]  /*05b0*/  SYNCS.EXCH.64 URZ, [UR5], UR10 ;  /* 0x0000000a05ff75b2 */ /* 0x0022a20008000100 */
[----:B------:R1:W3:Y:S01]  /*05c0*/  SYNCS.EXCH.64 URZ, [UR5+0x10], UR10 ;  /* 0x0000100a05ff75b2 */ /* 0x0002e20008000100 */
[----:B------:R1:W4:Y:S01]  /*05d0*/  SYNCS.EXCH.64 URZ, [UR5+0x8], UR10 ;  /* 0x0000080a05ff75b2 */ /* 0x0003220008000100 */
[----:B------:R1:W1:Y:S01]  /*05e0*/  SYNCS.EXCH.64 URZ, [UR5+0x18], UR10 ;  /* 0x0000180a05ff75b2 */ /* 0x0002620008000100 */
[----:B------:R-:W-:Y:S01]  /*05f0*/  NOP ;  /* 0x0000000000007918 */ /* 0x000fe20000000000 */
.L_x_9:
[----:B------:R-:W2:Y:S01]  /*0600*/  SHFL.IDX PT, R2, R93, RZ, 0x1f ;  /* 0x00001fff5d027589 */ /* 0x000ea200000e0000 */
[----:B------:R-:W-:Y:S01]  /*0610*/  NOP ;  /* 0x0000000000007918 */ /* 0x000fe20000000000 */
[----:B--2---:R-:W-:-:S13]  /*0620*/  ISETP.NE.AND P0, PT, R2, 0x1, PT ;  /* 0x000000010200780c */ /* 0x004fda0003f05270 */
[----:B------:R-:W-:Y:S05]  /*0630*/  @P0 BRA `(.L_x_10) ;  /* 0x0000000000580947 */ /* 0x000fea0003800000 */
[----:B------:R-:W2:Y:S01]  /*0640*/  S2UR UR7, SR_CgaCtaId ;  /* 0x00000000000779c3 */ /* 0x000ea20000008800 */
[----:B------:R-:W-:Y:S01]  /*0650*/  UMOV UR9, 0x400 ;  /* 0x0000040000097882 */ /* 0x000fe20000000000 */
[----:B-1----:R-:W-:Y:S01]  /*0660*/  UMOV UR5, 0x20 ;  /* 0x0000002000057882 */ /* 0x002fe20000000000 */
[----:B------:R-:W-:Y:S01]  /*0670*/  UMOV UR4, 0x80 ;  /* 0x0000008000047882 */ /* 0x000fe20000000000 */
[----:B------:R-:W-:-:S04]  /*0680*/  UIADD3 UR10, UPT, UPT, -UR5, 0x100000, URZ ;  /* 0x00100000050a7890 */ /* 0x000fc8000fffe1ff */
[----:B------:R-:W-:Y:S02]  /*0690*/  USHF.L.U32 UR11, UR10, 0xb, URZ ;  /* 0x0000000b0a0b7899 */ /* 0x000fe400080006ff */
[----:B------:R-:W-:Y:S02]  /*06a0*/  USHF.L.U32 UR10, UR10, 0x1, URZ ;  /* 0x000000010a0a7899 */ /* 0x000fe400080006ff */
[----:B------:R-:W-:-:S04]  /*06b0*/  UIADD3 UR4, UPT, UPT, -UR4, 0x100000, URZ ;  /* 0x0010000004047890 */ /* 0x000fc8000fffe1ff */
[----:B------:R-:W-:Y:S02]  /*06c0*/  USHF.L.U32 UR5, UR4, 0xb, URZ ;  /* 0x0000000b04057899 */ /* 0x000fe400080006ff */
[----:B------:R-:W-:Y:S01]  /*06d0*/  USHF.L.U32 UR4, UR4, 0x1, URZ ;  /* 0x0000000104047899 */ /* 0x000fe200080006ff */
[----:B------:R-:W-:Y:S01]  /*06e0*/  ELECT P0, URZ, PT ;  /* 0x0000000000ff782f */ /* 0x000fe20003800000 */
[----:B--2---:R-:W-:Y:S01]  /*06f0*/  ULEA UR7, UR7, UR9, 0x18 ;  /* 0x0000000907077291 */ /* 0x004fe2000f8ec0ff */
[----:B------:R-:W1:Y:S11]  /*0700*/  FENCE.VIEW.ASYNC.S ;  /* 0x00000000000073c6 */ /* 0x000e760000000000 */
[----:B-1----:R2:W1:Y:S01]  /*0710*/  SYNCS.EXCH.64 URZ, [UR7+0x20], UR10 ;  /* 0x0000200a07ff75b2 */ /* 0x0024620008000100 */
[----:B------:R2:W1:Y:S01]  /*0720*/  SYNCS.EXCH.64 URZ, [UR7+0x40], UR4 ;  /* 0x0000400407ff75b2 */ /* 0x0004620008000100 */
[----:B------:R2:W1:Y:S01]  /*0730*/  SYNCS.EXCH.64 URZ, [UR7+0x28], UR10 ;  /* 0x0000280a07ff75b2 */ /* 0x0004620008000100 */
[----:B------:R2:W1:Y:S01]  /*0740*/  SYNCS.EXCH.64 URZ, [UR7+0x48], UR4 ;  /* 0x0000480407ff75b2 */ /* 0x0004620008000100 */
[----:B------:R2:W1:Y:S01]  /*0750*/  SYNCS.EXCH.64 URZ, [UR7+0x30], UR10 ;  /* 0x0000300a07ff75b2 */ /* 0x0004620008000100 */
[----:B------:R2:W1:Y:S01]  /*0760*/  SYNCS.EXCH.64 URZ, [UR7+0x50], UR4 ;  /* 0x0000500407ff75b2 */ /* 0x0004620008000100 */
[----:B------:R2:W1:Y:S01]  /*0770*/  SYNCS.EXCH.64 URZ, [UR7+0x38], UR10 ;  /* 0x0000380a07ff75b2 */ /* 0x0004620008000100 */
[----:B------:R2:W1:Y:S02]  /*0780*/  SYNCS.EXCH.64 URZ, [UR7+0x58], UR4 ;  /* 0x0000580407ff75b2 */ /* 0x0004640008000100 */
[----:B--2---:R-:W-:Y:S01]  /*0790*/  NOP ;  /* 0x0000000000007918 */ /* 0x004fe20000000000 */
.L_x_10:
[----:B------:R-:W2:Y:S01]  /*07a0*/  SHFL.IDX PT, R2, R93, RZ, 0x1f ;  /* 0x00001fff5d027589 */ /* 0x000ea200000e0000 */
[----:B------:R-:W-:Y:S01]  /*07b0*/  NOP ;  /* 0x0000000000007918 */ /* 0x000fe20000000000 */
[----:B--2---:R-:W-:-:S13]  /*07c0*/  ISETP.NE.AND P0, PT, R2, 0x3, PT ;  /* 0x000000030200780c */ /* 0x004fda0003f05270 */
[----:B------:R-:W-:Y:S05]  /*07d0*/  @P0 BRA `(.L_x_11) ;  /* 0x0000000000300947 */ /* 0x000fea0003800000 */
[----:B-1----:R-:W1:Y:S01]  /*07e0*/  S2UR UR5, SR_CgaCtaId ;  /* 0x00000000000579c3 */ /* 0x002e620000008800 */
        /* <DEDUP_REMOVED lines=8> */
[----:B-1----:R2:W1:Y:S01]  /*0870*/  SYNCS.EXCH.64 URZ, [UR5+0x60], UR10 ;  /* 0x0000600a05ff75b2 */ /* 0x0024620008000100 */
[----:B------:R2:W1:Y:S02]  /*0880*/  SYNCS.EXCH.64 URZ, [UR5+0x68], UR10 ;  /* 0x0000680a05ff75b2 */ /* 0x0004640008000100 */
[----:B--2---:R-:W-:Y:S01]  /*0890*/  NOP ;  /* 0x0000000000007918 */ /* 0x004fe20000000000 */
.L_x_11:
[----:B------:R-:W2:Y:S01]  /*08a0*/  SHFL.IDX PT, R2, R93, RZ, 0x1f ;  /* 0x00001fff5d027589 */ /* 0x000ea200000e0000 */
[----:B------:R-:W-:Y:S01]  /*08b0*/  NOP ;  /* 0x0000000000007918 */ /* 0x000fe20000000000 */
[----:B--2---:R-:W-:-:S13]  /*08c0*/  ISETP.NE.AND P0, PT, R2, 0x4, PT ;  /* 0x000000040200780c */ /* 0x004fda0003f05270 */
[----:B------:R-:W-:Y:S05]  /*08d0*/  @P0 BRA `(.L_x_12) ;  /* 0x00000000004c0947 */ /* 0x000fea0003800000 */
[----:B-1----:R-:W1:Y:S01]  /*08e0*/  S2UR UR5, SR_CgaCtaId ;  /* 0x00000000000579c3 */ /* 0x002e620000008800 */
[----:B------:R-:W-:Y:S01]  /*08f0*/  UMOV UR9, 0x100 ;  /* 0x0000010000097882 */ /* 0x000fe20000000000 */
[----:B------:R-:W-:Y:S01]  /*0900*/  UMOV UR7, 0x400 ;  /* 0x0000040000077882 */ /* 0x000fe20000000000 */
[----:B------:R-:W-:Y:S01]  /*0910*/  USEL UR9, UR9, 0xe0, UP2 ;  /* 0x000000e009097887 */ /* 0x000fe20009000000 */
[----:B------:R-:W-:Y:S01]  /*0920*/  UMOV UR4, 0x1 ;  /* 0x0000000100047882 */ /* 0x000fe20000000000 */
[----:B------:R-:W-:Y:S01]  /*0930*/  ELECT P0, URZ, PT ;  /* 0x0000000000ff782f */ /* 0x000fe20003800000 */
[----:B------:R-:W-:-:S04]  /*0940*/  UIADD3 UR10, UPT, UPT, -UR4, 0x100000, URZ ;  /* 0x00100000040a7890 */ /* 0x000fc8000fffe1ff */
[----:B------:R-:W-:Y:S02]  /*0950*/  USHF.L.U32 UR11, UR10, 0xb, URZ ;  /* 0x0000000b0a0b7899 */ /* 0x000fe400080006ff */
[----:B------:R-:W-:Y:S02]  /*0960*/  USHF.L.U32 UR10, UR10, 0x1, URZ ;  /* 0x000000010a0a7899 */ /* 0x000fe400080006ff */
[----:B------:R-:W-:-:S04]  /*0970*/  UIADD3 UR12, UPT, UPT, -UR9, 0x100000, URZ ;  /* 0x00100000090c7890 */ /* 0x000fc8000fffe1ff */
[----:B------:R-:W-:Y:S02]  /*0980*/  USHF.L.U32 UR13, UR12, 0xb, URZ ;  /* 0x0000000b0c0d7899 */ /* 0x000fe400080006ff */
[----:B------:R-:W-:Y:S02]  /*0990*/  USHF.L.U32 UR12, UR12, 0x1, URZ ;  /* 0x000000010c0c7899 */ /* 0x000fe400080006ff */
[----:B-1----:R-:W-:Y:S01]  /*09a0*/  ULEA UR5, UR5, UR7, 0x18 ;  /* 0x0000000705057291 */ /* 0x002fe2000f8ec0ff */
[----:B------:R-:W1:Y:S11]  /*09b0*/  FENCE.VIEW.ASYNC.S ;  /* 0x00000000000073c6 */ /* 0x000e760000000000 */
[----:B-1----:R2:W1:Y:S01]  /*09c0*/  SYNCS.EXCH.64 URZ, [UR5+0x70], UR10 ;  /* 0x0000700a05ff75b2 */ /* 0x0024620008000100 */
[----:B------:R2:W1:Y:S01]  /*09d0*/  SYNCS.EXCH.64 URZ, [UR5+0x80], UR12 ;  /* 0x0000800c05ff75b2 */ /* 0x0004620008000100 */
[----:B------:R2:W1:Y:S01]  /*09e0*/  SYNCS.EXCH.64 URZ, [UR5+0x78], UR10 ;  /* 0x0000780a05ff75b2 */ /* 0x0004620008000100 */
[----:B------:R2:W1:Y:S02]  /*09f0*/  SYNCS.EXCH.64 URZ, [UR5+0x88], UR12 ;  /* 0x0000880c05ff75b2 */ /* 0x0004640008000100 */
[----:B--2---:R-:W-:Y:S01]  /*0a00*/  NOP ;  /* 0x0000000000007918 */ /* 0x004fe20000000000 */
.L_x_12:
        /* <DEDUP_REMOVED lines=26> */
.L_x_13:
        /* <DEDUP_REMOVED lines=18> */
.L_x_14:
[----:B-1----:R-:W1:Y:S01]  /*0cd0*/  S2UR UR5, SR_CTAID.X ;  /* 0x00000000000579c3 */ /* 0x002e620000002500 */
[----:B------:R-:W-:-:S05]  /*0ce0*/  CS2R.32 R87, SR_CgaSize ;  /* 0x0000000000577805 */ /* 0x000fca0000008a00 */
[----:B------:R-:W-:-:S05]  /*0cf0*/  IMAD R87, R87, -0xa0, RZ ;  /* 0xffffff6057577824 */ /* 0x000fca00078e02ff */
[----:B------:R-:W-:-:S14]  /*0d00*/  R2UR UR9, R87 ;  /* 0x00000000570972ca */ /* 0x000fdc00000e0000 */
[----:B------:R-:W2:Y:S01]  /*0d10*/  LDCU UR9, c[0x0][UR9+0x2b0] ;  /* 0x00005600090977ac */ /* 0x000ea20008000800 */
[----:B------:R-:W-:Y:S01]  /*0d20*/  NOP ;  /* 0x0000000000007918 */ /* 0x000fe20000000000 */
[----:B------:R-:W-:-:S05]  /*0d30*/  CS2R.32 R87, SR_CgaSize ;  /* 0x0000000000577805 */ /* 0x000fca0000008a00 */
[----:B------:R-:W-:-:S05]  /*0d40*/  IMAD R87, R87, -0xa0, RZ ;  /* 0xffffff6057577824 */ /* 0x000fca00078e02ff */
[----:B------:R-:W-:-:S14]  /*0d50*/  R2UR UR7, R87 ;  /* 0x00000000570772ca */ /* 0x000fdc00000e0000 */
[----:B------:R-:W3:Y:S01]  /*0d60*/  LDCU UR7, c[0x0][UR7+0x2b4] ;  /* 0x00005680070777ac */ /* 0x000ee20008000800 */
[----:B------:R-:W4:Y:S08]  /*0d70*/  S2UR UR4, SR_CTAID.Y ;  /* 0x00000000000479c3 */ /* 0x000f300000002600 */
[----:B------:R-:W3:Y:S01]  /*0d80*/  LDC R10, c[0x0][0xb24] ;  /* 0x0002c900ff0a7b82 */ /* 0x000ee20000000800 */
[----:B-1----:R-:W-:-:S02]  /*0d90*/  I2FP.F32.U32 R87, UR5 ;  /* 0x0000000500577c45 */ /* 0x002fc40008201000 */
[----:B------:R-:W-:-:S05]  /*0da0*/  CS2R.32 R3, SR_CgaSize ;  /* 0x0000000000037805 */ /* 0x000fca0000008a00 */
[----:B------:R-:W-:-:S06]  /*0db0*/  IMAD R3, R3, -0xa0, RZ ;  /* 0xffffff6003037824 */ /* 0x000fcc00078e02ff */
[----:B------:R-:W1:Y:S01]  /*0dc0*/  LDC R3, c[0x0][R3+0x2a0] ;  /* 0x0000a80003037b82 */ /* 0x000e620000000800 */
[----:B------:R-:W-:Y:S01]  /*0dd0*/  MOV R15, UR5 ;  /* 0x00000005000f7c02 */ /* 0x000fe20008000f00 */
[----:B--2---:R-:W-:Y:S01]  /*0de0*/  FMUL R87, R87, UR9 ;  /* 0x0000000957577c20 */ /* 0x004fe20008400000 */
[----:B----4-:R-:W-:Y:S02]  /*0df0*/  I2FP.F32.U32 R86, UR4 ;  /* 0x0000000400567c45 */ /* 0x010fe40008201000 */
[----:B------:R-:W-:-:S05]  /*0e00*/  CS2R.32 R2, SR_CgaSize ;  /* 0x0000000000027805 */ /* 0x000fca0000008a00 */
[----:B------:R-:W-:-:S06]  /*0e10*/  IMAD R2, R2, -0xa0, RZ ;  /* 0xffffff6002027824 */ /* 0x000fcc00078e02ff */
[----:B------:R-:W2:Y:S01]  /*0e20*/  LDC R2, c[0x0][R2+0x2a4] ;  /* 0x0000a90002027b82 */ /* 0x000ea20000000800 */
[----:B------:R-:W-:Y:S01]  /*0e30*/  MOV R14, UR4 ;  /* 0x00000004000e7c02 */ /* 0x000fe20008000f00 */
[----:B------:R-:W4:Y:S01]  /*0e40*/  F2I.U32.TRUNC.NTZ R87, R87 ;  /* 0x0000005700577305 */ /* 0x000f22000020f000 */
[----:B---3--:R-:W-:-:S05]  /*0e50*/  FMUL R86, R86, UR7 ;  /* 0x0000000756567c20 */ /* 0x008fca0008400000 */
[----:B------:R-:W-:Y:S01]  /*0e60*/  BAR.SYNC.DEFER_BLOCKING 0x0 ;  /* 0x0000000000007b1d */ /* 0x000fe20000010000 */
[----:B------:R-:W-:-:S05]  /*0e70*/  ISETP.GE.AND P0, PT, R10, 0x1, PT ;  /* 0x000000010a00780c */ /* 0x000fca0003f06270 */
[----:B------:R-:W3:Y:S02]  /*0e80*/  F2I.U32.TRUNC.NTZ R86, R86 ;  /* 0x0000005600567305 */ /* 0x000ee4000020f000 */
[----:B------:R-:W2:Y:S01]  /*0e90*/  S2UR UR36, SR_CTAID.Z ;  /* 0x00000000002479c3 */ /* 0x000ea20000002700 */
[----:B----4-:R-:W-:-:S05]  /*0ea0*/  IADD3 R87, PT, PT, -R87, RZ, RZ ;  /* 0x000000ff57577210 */ /* 0x010fca0007ffe1ff */
[----:B-1----:R-:W-:Y:S01]  /*0eb0*/  IMAD R87, R3, R87, UR5 ;  /* 0x0000000503577e24 */ /* 0x002fe2000f8e0257 */
[----:B---3--:R-:W-:-:S05]  /*0ec0*/  IADD3 R86, PT, PT, -R86, RZ, RZ ;  /* 0x000000ff56567210 */ /* 0x008fca0007ffe1ff */
[----:B--2---:R-:W-:Y:S01]  /*0ed0*/  IMAD R86, R2, R86, UR4 ;  /* 0x0000000402567e24 */ /* 0x004fe2000f8e0256 */
[----:B------:R-:W-:Y:S06]  /*0ee0*/  @!P0 BRA `(.L_x_15) ;  /* 0x0000000000b88947 */ /* 0x000fec0003800000 */
[----:B------:R-:W1:Y:S01]  /*0ef0*/  LDC.64 R4, c[0x0][0xb18] ;  /* 0x0002c600ff047b82 */ /* 0x000e620000000a00 */
[----:B------:R-:W-:-:S07]  /*0f00*/  ISETP.NE.AND P0, PT, R10, 0x1, PT ;  /* 0x000000010a00780c */ /* 0x000fce0003f05270 */
[----:B------:R-:W2:Y:S08]  /*0f10*/  LDC R9, c[0x0][0xb0c] ;  /* 0x0002c300ff097b82 */ /* 0x000eb00000000800 */
[----:B------:R-:W3:Y:S08]  /*0f20*/  LDC R12, c[0x0][0x370] ;  /* 0x0000dc00ff0c7b82 */ /* 0x000ef00000000800 */
[----:B------:R-:W4:Y:S01]  /*0f30*/  LDC R11, c[0x0][0x374] ;  /* 0x0000dd00ff0b7b82 */ /* 0x000f220000000800 */
[----:B-1----:R-:W-:-:S07]  /*0f40*/  ISETP.NE.AND P1, PT, R4, 0x1, PT ;  /* 0x000000010400780c */ /* 0x002fce0003f25270 */
[----:B------:R-:W3:Y:S01]  /*0f50*/  LDC.64 R6, c[0x0][0xb10] ;  /* 0x0002c400ff067b82 */ /* 0x000ee20000000a00 */
[----:B--2---:R-:W-:-:S07]  /*0f60*/  ISETP.NE.AND P2, PT, R9, 0x1, PT ;  /* 0x000000010900780c */ /* 0x004fce0003f45270 */
[----:B------:R-:W1:Y:S08]  /*0f70*/  LDC R8, c[0x0][0xb20] ;  /* 0x0002c800ff087b82 */ /* 0x000e700000000800 */
[----:B------:R-:W2:Y:S01]  /*0f80*/  LDC.64 R2, c[0x0][0xb28] ;  /* 0x0002ca00ff027b82 */ /* 0x000ea20000000a00 */
[----:B----4-:R-:W-:-:S04]  /*0f90*/  IMAD.HI.U32 R13, R11, R5, RZ ;  /* 0x000000050b0d7227 */ /* 0x010fc800078e00ff */
[----:B------:R-:W-:-:S04]  /*0fa0*/  IMAD.HI.U32 R5, R14, R5, RZ ;  /* 0x000000050e057227 */ /* 0x000fc800078e00ff */
[----:B---3--:R-:W-:-:S05]  /*0fb0*/  IMAD.HI.U32 R16, R12, R6, RZ ;  /* 0x000000060c107227 */ /* 0x008fca00078e00ff */
[-C--:B------:R-:W-:Y:S01]  /*0fc0*/  @P2 SHF.R.U32.HI R12, RZ, R7.reuse, R16 ;  /* 0x00000007ff0c2219 */ /* 0x080fe20000011610 */
[----:B------:R-:W-:Y:S01]  /*0fd0*/  IMAD.HI.U32 R16, R15, R6, RZ ;  /* 0x000000060f107227 */ /* 0x000fe200078e00ff */
[-C--:B-1----:R-:W-:Y:S02]  /*0fe0*/  @P1 SHF.R.U32.HI R11, RZ, R8.reuse, R13 ;  /* 0x00000008ff0b1219 */ /* 0x082fe4000001160d */
[----:B------:R-:W-:Y:S02]  /*0ff0*/  SHF.R.U32.HI R5, RZ, R8, R5 ;  /* 0x00000008ff057219 */ /* 0x000fe40000011605 */
[----:B------:R-:W-:Y:S02]  /*1000*/  SHF.R.U32.HI R16, RZ, R7, R16 ;  /* 0x00000007ff107219 */ /* 0x000fe40000011610 */
[----:B------:R-:W-:Y:S01]  /*1010*/  SEL R5, R14, R5, !P1 ;  /* 0x000000050e057207 */ /* 0x000fe20004800000 */
[----:B--2---:R-:W-:Y:S01]  /*1020*/  IMAD.HI.U32 R13, R11, R2, RZ ;  /* 0x000000020b0d7227 */ /* 0x004fe200078e00ff */
[----:B------:R-:W-:-:S03]  /*1030*/  SEL R16, R15, R16, !P2 ;  /* 0x000000100f107207 */ /* 0x000fc60005000000 */
[----:B------:R-:W-:Y:S01]  /*1040*/  IMAD.HI.U32 R6, R12, R2, RZ ;  /* 0x000000020c067227 */ /* 0x000fe200078e00ff */
[----:B------:R-:W-:-:S04]  /*1050*/  @P0 SHF.R.U32.HI R11, RZ, R3, R13 ;  /* 0x00000003ff0b0219 */ /* 0x000fc8000001160d */
[----:B------:R-:W-:Y:S01]  /*1060*/  @P0 SHF.R.U32.HI R12, RZ, R3, R6 ;  /* 0x00000003ff0c0219 */ /* 0x000fe20000011606 */
[----:B------:R-:W-:-:S04]  /*1070*/  IMAD R11, R11, R10, RZ ;  /* 0x0000000a0b0b7224 */ /* 0x000fc800078e02ff */
[----:B------:R-:W-:Y:S01]  /*1080*/  IMAD R6, R12, R10, RZ ;  /* 0x0000000a0c067224 */ /* 0x000fe200078e02ff */
[----:B------:R-:W-:-:S04]  /*1090*/  ISETP.GE.AND P1, PT, R5, R11, PT ;  /* 0x0000000b0500720c */ /* 0x000fc80003f26270 */
[----:B------:R-:W-:Y:S01]  /*10a0*/  ISETP.GE.OR P1, PT, R16, R6, P1 ;  /* 0x000000061000720c */ /* 0x000fe20000f26670 */
[----:B------:R-:W-:-:S05]  /*10b0*/  IMAD.HI.U32 R6, R5, R2, RZ ;  /* 0x0000000205067227 */ /* 0x000fca00078e00ff */
[----:B------:R-:W-:-:S04]  /*10c0*/  SHF.R.U32.HI R6, RZ, R3, R6 ;  /* 0x00000003ff067219 */ /* 0x000fc80000011606 */
[----:B------:R-:W-:-:S03]  /*10d0*/  SEL R6, R5, R6, !P0 ;  /* 0x0000000605067207 */ /* 0x000fc60004000000 */
[----:B------:R-:W-:Y:S01]  /*10e0*/  @!P1 IMAD.HI.U32 R7, R16, R2, RZ ;  /* 0x0000000210079227 */ /* 0x000fe200078e00ff */
[----:B------:R-:W-:-:S04]  /*10f0*/  IADD3 R2, PT, PT, -R6, RZ, RZ ;  /* 0x000000ff06027210 */ /* 0x000fc80007ffe1ff */
[----:B------:R-:W-:Y:S01]  /*1100*/  @!P1 SHF.R.U32.HI R3, RZ, R3, R7 ;  /* 0x00000003ff039219 */ /* 0x000fe20000011607 */
[----:B------:R-:W-:Y:S01]  /*1110*/  IMAD R2, R10, R2, R5 ;  /* 0x000000020a027224 */ /* 0x000fe200078e0205 */
[----:B------:R-:W-:Y:S02]  /*1120*/  IADD3 R7, PT, PT, -R5, RZ, RZ ;  /* 0x000000ff05077210 */ /* 0x000fe40007ffe1ff */
[----:B------:R-:W-:-:S03]  /*1130*/  @!P1 SEL R3, R16, R3, !P0 ;  /* 0x0000000310039207 */ /* 0x000fc60004000000 */
[----:B------:R-:W-:Y:S02]  /*1140*/  IMAD R7, R4, R7, R14 ;  /* 0x0000000704077224 */ /* 0x000fe400078e020e */
[--C-:B------:R-:W-:Y:S02]  /*1150*/  @!P1 IMAD.IADD R6, R6, 0x1, -R3.reuse ;  /* 0x0000000106069824 */ /* 0x100fe400078e0a03 */
[----:B------:R-:W-:Y:S01]  /*1160*/  @!P1 IMAD R3, R2, R12, R3 ;  /* 0x0000000c02039224 */ /* 0x000fe200078e0203 */
[----:B------:R-:W-:Y:S01]  /*1170*/  IADD3 R2, PT, PT, -R16, RZ, RZ ;  /* 0x000000ff10027210 */ /* 0x000fe20007ffe1ff */
[----:B------:R-:W-:Y:S02]  /*1180*/  @!P1 IMAD R5, R6, R10, R16 ;  /* 0x0000000a06059224 */ /* 0x000fe400078e0210 */
[----:B------:R-:W-:Y:S02]  /*1190*/  @!P1 IMAD.MOV.U32 R16, RZ, RZ, R3 ;  /* 0x000000ffff109224 */ /* 0x000fe400078e0003 */
[----:B------:R-:W-:-:S02]  /*11a0*/  IMAD R2, R9, R2, R15 ;  /* 0x0000000209027224 */ /* 0x000fc400078e020f */
[----:B------:R-:W-:Y:S02]  /*11b0*/  IMAD R14, R5, R4, R7 ;  /* 0x00000004050e7224 */ /* 0x000fe400078e0207 */
[----:B------:R-:W-:Y:S02]  /*11c0*/  IMAD R15, R16, R9, R2 ;  /* 0x00000009100f7224 */ /* 0x000fe400078e0202 */
.L_x_15:
[----:B------:R-:W1:Y:S01]  /*11d0*/  LDCU UR4, c[0x0][0xb30] ;  /* 0x00016600ff0477ac */ /* 0x000e620008000800 */
[----:B------:R-:W2:Y:S08]  /*11e0*/  S2UR UR37, SR_CgaCtaId ;  /* 0x00000000002579c3 */ /* 0x000eb00000008800 */
[----:B------:R-:W3:Y:S01]  /*11f0*/  LDC R40, c[0x0][0xb24] ;  /* 0x0002c900ff287b82 */ /* 0x000ee20000000800 */
[----:B-1----:R-:W-:-:S09]  /*1200*/  UISETP.NE.AND UP1, UPT, UR4, 0x1, UPT ;  /* 0x000000010400788c */ /* 0x002fd2000bf25270 */
[----:B--2---:R-:W-:Y:S05]  /*1210*/  BRA.U UP1, `(.L_x_16) ;  /* 0x0000000101407547 */ /* 0x004fea000b800000 */
[----:B------:R-:W1:Y:S08]  /*1220*/  LDC.64 R4, c[0x0][0xb10] ;  /* 0x0002c400ff047b82 */ /* 0x000e700000000a00 */
[----:B------:R-:W2:Y:S08]  /*1230*/  LDC.64 R2, c[0x0][0xb18] ;  /* 0x0002c600ff027b82 */ /* 0x000eb00000000a00 */
[----:B------:R-:W4:Y:S08]  /*1240*/  LDC R6, c[0x0][0xb20] ;  /* 0x0002c800ff067b82 */ /* 0x000f300000000800 */
[----:B------:R-:W3:Y:S01]  /*1250*/  LDC R7, c[0x0][0xb0c] ;  /* 0x0002c300ff077b82 */ /* 0x000ee20000000800 */
[----:B-1----:R-:W-:-:S05]  /*1260*/  IMAD.HI.U32 R4, R15, R4, RZ ;  /* 0x000000040f047227 */ /* 0x002fca00078e00ff */
[----:B------:R-:W-:Y:S01]  /*1270*/  SHF.R.U32.HI R4, RZ, R5, R4 ;  /* 0x00000005ff047219 */ /* 0x000fe20000011604 */
[----:B--2---:R-:W-:Y:S01]  /*1280*/  IMAD.HI.U32 R3, R14, R3, RZ ;  /* 0x000000030e037227 */ /* 0x004fe200078e00ff */
[----:B------:R-:W-:-:S04]  /*1290*/  ISETP.NE.AND P0, PT, R2, 0x1, PT ;  /* 0x000000010200780c */ /* 0x000fc80003f05270 */
[----:B----4-:R-:W-:-:S04]  /*12a0*/  SHF.R.U32.HI R3, RZ, R6, R3 ;  /* 0x00000006ff037219 */ /* 0x010fc80000011603 */
[----:B------:R-:W-:Y:S02]  /*12b0*/  SEL R3, R14, R3, !P0 ;  /* 0x000000030e037207 */ /* 0x000fe40004000000 */
[----:B---3--:R-:W-:-:S04]  /*12c0*/  ISETP.NE.AND P1, PT, R7, 0x1, PT ;  /* 0x000000010700780c */ /* 0x008fc80003f25270 */
[----:B------:R-:W-:-:S05]  /*12d0*/  SEL R4, R15, R4, !P1 ;  /* 0x000000040f047207 */ /* 0x000fca0004800000 */
[----:B------:R-:W-:Y:S02]  /*12e0*/  IMAD.IADD R5, R3, 0x1, -R4 ;  /* 0x0000000103057824 */ /* 0x000fe400078e0a04 */
[----:B------:R-:W-:Y:S02]  /*12f0*/  IMAD.IADD R3, R4, 0x1, -R3 ;  /* 0x0000000104037824 */ /* 0x000fe400078e0a03 */
[----:B------:R-:W-:Y:S02]  /*1300*/  IMAD R15, R5, R7, R15 ;  /* 0x00000007050f7224 */ /* 0x000fe400078e020f */
[----:B------:R-:W-:-:S07]  /*1310*/  IMAD R14, R3, R2, R14 ;  /* 0x00000002030e7224 */ /* 0x000fce00078e020e */
.L_x_16:
[----:B------:R-:W-:Y:S01]  /*1320*/  BAR.SYNC.DEFER_BLOCKING 0x0 ;  /* 0x0000000000007b1d */ /* 0x000fe20000010000 */
[----:B------:R-:W-:Y:S01]  /*1330*/  UISETP.NE.AND UP1, UPT, UR8, 0x2, UPT ;  /* 0x000000020800788c */ /* 0x000fe2000bf25270 */
[----:B------:R-:W-:Y:S02]  /*1340*/  ISETP.NE.OR P5, PT, R0, 0x2, !P5 ;  /* 0x000000020000780c */ /* 0x000fe40006fa5670 */
[----:B------:R-:W-:-:S06]  /*1350*/  LOP3.LUT R2, R101, 0x1f, RZ, 0xc0, !PT ;  /* 0x0000001f65027812 */ /* 0x000fcc00078ec0ff */
[----:B------:R-:W-:Y:S05]  /*1360*/  BRA.U UP1, `(.L_x_17) ;  /* 0x0000001101147547 */ /* 0x000fea000b800000 */
[----:B------:R-:W1:Y:S01]  /*1370*/  LDCU UR13, c[0x0][0x38c] ;  /* 0x00007180ff0d77ac */ /* 0x000e620008000800 */
[----:B------:R-:W2:Y:S01]  /*1380*/  LDC R8, c[0x0][0x370] ;  /* 0x0000dc00ff087b82 */ /* 0x000ea20000000800 */
[----:B------:R-:W-:Y:S01]  /*1390*/  PLOP3.LUT P1, PT, PT, PT, UP2, 0x80, 0x8 ;  /* 0x000000000008781c */ /* 0x000fe20003f2f028 */
[----:B------:R-:W-:Y:S01]  /*13a0*/  IMAD.MOV.U32 R17, RZ, RZ, 0x1 ;  /* 0x00000001ff117424 */ /* 0x000fe200078e00ff */
[----:B------:R-:W-:Y:S01]  /*13b0*/  ISETP.EQ.OR P4, PT, R2, RZ, P5 ;  /* 0x000000ff0200720c */ /* 0x000fe20002f82670 */
[----:B------:R-:W-:Y:S01]  /*13c0*/  IMAD.MOV.U32 R16, RZ, RZ, RZ ;  /* 0x000000ffff107224 */ /* 0x000fe200078e00ff */
[----:B------:R-:W-:Y:S02]  /*13d0*/  PLOP3.LUT P1, PT, P1, PT, PT, 0x8, 0x80 ;  /* 0x000000000080781c */ /* 0x000fe40000f2e170 */
[----:B------:R-:W-:Y:S01]  /*13e0*/  CS2R R12, SRZ ;  /* 0x00000000000c7805 */ /* 0x000fe2000001ff00 */
[----:B------:R-:W-:Y:S01]  /*13f0*/  IMAD.MOV.U32 R11, RZ, RZ, 0x1 ;  /* 0x00000001ff0b7424 */ /* 0x000fe200078e00ff */
[----:B------:R-:W4:Y:S01]  /*1400*/  LDC R0, c[0x0][0x374] ;  /* 0x0000dd00ff007b82 */ /* 0x000f220000000800 */
[----:B------:R-:W2:Y:S01]  /*1410*/  LDCU.64 UR22, c[0x0][0x348] ;  /* 0x00006900ff1677ac */ /* 0x000ea20008000a00 */
[----:B------:R-:W-:Y:S01]  /*1420*/  UMOV UR6, URZ ;  /* 0x000000ff00067c82 */ /* 0x000fe20008000000 */
[----:B-1----:R-:W-:-:S04]  /*1430*/  UIADD3 UR5, UPT, UPT, UR13, 0x3f, URZ ;  /* 0x0000003f0d057890 */ /* 0x002fc8000fffe0ff */
[----:B------:R-:W-:-:S04]  /*1440*/  USHF.R.S32.HI UR4, URZ, 0x1f, UR5 ;  /* 0x0000001fff047899 */ /* 0x000fc80008011405 */
[----:B------:R-:W-:-:S04]  /*1450*/  ULEA.HI UR4, UR4, UR5, URZ, 0x6 ;  /* 0x0000000504047291 */ /* 0x000fc8000f8f30ff */
[----:B------:R-:W-:Y:S02]  /*1460*/  USHF.R.S32.HI UR15, URZ, 0x6, UR4 ;  /* 0x00000006ff0f7899 */ /* 0x000fe40008011404 */
[----:B------:R-:W-:Y:S02]  /*1470*/  UIADD3 UR4, UPT, UPT, UR13, -0x1, URZ ;  /* 0xffffffff0d047890 */ /* 0x000fe4000fffe0ff */
[----:B------:R-:W-:Y:S02]  /*1480*/  UISETP.LT.U32.AND UP0, UPT, UR15, 0x2, UPT ;  /* 0x000000020f00788c */ /* 0x000fe4000bf01070 */
[----:B------:R-:W-:Y:S02]  /*1490*/  UISETP.GE.U32.AND UP1, UPT, UR4, -0x7f, UPT ;  /* 0xffffff810400788c */ /* 0x000fe4000bf26070 */
[----:B------:R-:W-:Y:S02]  /*14a0*/  USEL UR14, UR15, 0x2, UP0 ;  /* 0x000000020f0e7887 */ /* 0x000fe40008000000 */
[----:B------:R-:W-:-:S02]  /*14b0*/  UIADD3 UR13, UPT, UPT, UR13, 0x7e, URZ ;  /* 0x0000007e0d0d7890 */ /* 0x000fc4000fffe0ff */
[----:B------:R-:W-:Y:S02]  /*14c0*/  UIADD3 UR5, UPT, UPT, UR14, -0x1, URZ ;  /* 0xffffffff0e057890 */ /* 0x000fe4000fffe0ff */
[----:B------:R-:W-:-:S03]  /*14d0*/  UIADD3 UR7, UPT, UPT, UR15, -UR14, URZ ;  /* 0x8000000e0f077290 */ /* 0x000fc6000fffe0ff */
[----:B------:R-:W-:-:S04]  /*14e0*/  @UP1 UIADD3 UR5, UPT, UPT, UR14, URZ, URZ ;  /* 0x000000ff0e051290 */ /* 0x000fc8000fffe0ff */
[----:B--2---:R-:W-:-:S12]  /*14f0*/  UIADD3 UR5, UPT, UPT, UR5, 0x1, URZ ;  /* 0x0000000105057890 */ /* 0x004fd8000fffe0ff */
.L_x_35:
[----:B------:R-:W-:Y:S01]  /*1500*/  UISETP.NE.AND UP0, UPT, UR37, URZ, UPT ;  /* 0x000000ff2500728c */ /* 0x000fe2000bf05270 */
[----:B------:R-:W1:Y:S08]  /*1510*/  S2UR UR37, SR_CgaCtaId ;  /* 0x00000000002579c3 */ /* 0x000e700000008800 */
[----:B------:R-:W-:Y:S05]  /*1520*/  BRA.U UP0, `(.L_x_18) ;  /* 0x0000000100347547 */ /* 0x000fea000b800000 */
[----:B------:R-:W2:Y:S01]  /*1530*/  S2R R2, SR_CgaCtaId ;  /* 0x0000000000027919 */ /* 0x000ea20000008800 */
[----:B------:R-:W-:-:S04]  /*1540*/  MOV R3, 0x400 ;  /* 0x0000040000037802 */ /* 0x000fc80000000f00 */
[----:B--2---:R-:W-:Y:S02]  /*1550*/  LEA R2, R2, R3, 0x18 ;  /* 0x0000000302027211 */ /* 0x004fe400078ec0ff */
[----:B------:R-:W-:-:S03]  /*1560*/  SHF.L.U32 R3, R11, 0x1f, RZ ;  /* 0x0000001f0b037819 */ /* 0x000fc600000006ff */
[----:B------:R-:W-:-:S04]  /*1570*/  IMAD R2, R12, 0x8, R2 ;  /* 0x000000080c027824 */ /* 0x000fc800078e0202 */
[----:B------:R-:W2:Y:S02]  /*1580*/  SYNCS.PHASECHK.TRANS64.TRYWAIT P0, [R2+URZ+0xe0], R3 ;  /* 0x0000e003020075a7 */ /* 0x000ea400080011ff */
[----:B--2---:R-:W-:Y:S05]  /*1590*/  @!P0 BRA `(.L_x_19) ;  /* 0x0000007400d88947 */ /* 0x004fea0003800000 */
.L_x_129:
[----:B------:R-:W-:Y:S01]  /*15a0*/  VIADD R12, R12, 0x1 ;  /* 0x000000010c0c7836 */ /* 0x000fe20000000000 */
[----:B------:R2:W-:Y:S04]  /*15b0*/  SYNCS.ARRIVE.TRANS64.A1T0 RZ, [R2+URZ+0xd0], RZ ;  /* 0x0000d0ff02ff79a7 */ /* 0x0005e800081000ff */
[----:B------:R-:W-:-:S04]  /*15c0*/  ISETP.NE.AND P0, PT, R12, 0x2, PT ;  /* 0x000000020c00780c */ /* 0x000fc80003f05270 */
[----:B------:R-:W-:Y:S02]  /*15d0*/  SEL R12, R12, RZ, P0 ;  /* 0x000000ff0c0c7207 */ /* 0x000fe40000000000 */
[----:B--2---:R-:W-:-:S04]  /*15e0*/  SEL R2, RZ, 0x1, P0 ;  /* 0x00000001ff027807 */ /* 0x004fc80000000000 */
[----:B------:R-:W-:-:S07]  /*15f0*/  LOP3.LUT R11, R11, R2, RZ, 0x3c, !PT ;  /* 0x000000020b0b7212 */ /* 0x000fce00078e3cff */
.L_x_18:
[----:B------:R-:W-:Y:S01]  /*1600*/  UMOV UR4, 0x400 ;  /* 0x0000040000047882 */ /* 0x000fe20000000000 */
[----:B------:R-:W-:Y:S01]  /*1610*/  SHF.L.U32 R2, R17, 0x1f, RZ ;  /* 0x0000001f11027819 */ /* 0x000fe200000006ff */
[----:B-1----:R-:W-:Y:S01]  /*1620*/  ULEA UR4, UR37, UR4, 0x18 ;  /* 0x0000000425047291 */ /* 0x002fe2000f8ec0ff */
[----:B------:R-:W-:Y:S01]  /*1630*/  R2UR UR35, R15 ;  /* 0x000000000f2372ca */ /* 0x000fe200000e0000 */
[----:B------:R-:W-:Y:S01]  /*1640*/  UISETP.GE.U32.AND UP0, UPT, UR13, 0x7f, UPT ;  /* 0x0000007f0d00788c */ /* 0x000fe2000bf06070 */
[----:B------:R-:W-:Y:S01]  /*1650*/  R2UR UR11, R14 ;  /* 0x000000000e0b72ca */ /* 0x000fe200000e0000 */
[----:B------:R-:W-:Y:S01]  /*1660*/  ULEA UR8, UR6, UR4, 0x3 ;  /* 0x0000000406087291 */ /* 0x000fe2000f8e18ff */
[----:B------:R-:W-:-:S08]  /*1670*/  UMOV UR24, URZ ;  /* 0x000000ff00187c82 */ /* 0x000fd00008000000 */
[----:B------:R1:W2:Y:S01]  /*1680*/  SYNCS.PHASECHK.TRANS64.TRYWAIT P0, [UR8+0x10], R2 ;  /* 0x00001002ff0075a7 */ /* 0x0002a20008001108 */
[----:B------:R-:W-:Y:S02]  /*1690*/  USHF.L.U32 UR35, UR35, 0x6, URZ ;  /* 0x0000000623237899 */ /* 0x000fe400080006ff */
[----:B------:R-:W-:Y:S01]  /*16a0*/  USHF.L.U32 UR11, UR11, 0x8, URZ ;  /* 0x000000080b0b7899 */ /* 0x000fe200080006ff */
[----:B------:R-:W-:Y:S11]  /*16b0*/  BRA.U !UP0, `(.L_x_20) ;  /* 0x0000000108a87547 */ /* 0x000ff6000b800000 */
[----:B------:R-:W-:Y:S01]  /*16c0*/  UMOV UR16, URZ ;  /* 0x000000ff00107c82 */ /* 0x000fe20008000000 */
[----:B------:R-:W-:-:S05]  /*16d0*/  UMOV UR17, UR6 ;  /* 0x0000000600117c82 */ /* 0x000fca0008000000 */
.L_x_25:
[----:B-1----:R-:W-:Y:S01]  /*16e0*/  ULEA UR33, UR17, UR4, 0x3 ;  /* 0x0000000411217291 */ /* 0x002fe2000f8e18ff */
[----:B--2---:R-:W-:Y:S01]  /*16f0*/  @!P5 MOV R3, 0xa000 ;  /* 0x0000a0000003d802 */ /* 0x004fe20000000f00 */
[----:B--2---:R-:W-:Y:S10]  /*1700*/  @P0 BRA `(.L_x_21) ;  /* 0x00000000000c0947 */ /* 0x004ff40003800000 */
[----:B------:R-:W-:-:S04]  /*1710*/  SHF.L.U32 R4, R17, 0x1f, RZ ;  /* 0x0000001f11047819 */ /* 0x000fc800000006ff */
[----:B------:R-:W2:Y:S02]  /*1720*/  SYNCS.PHASECHK.TRANS64.TRYWAIT P0, [UR33+0x10], R4 ;  /* 0x00001004ff0075a7 */ /* 0x000ea40008001121 */
[----:B--2---:R-:W-:Y:S05]  /*1730*/  @!P0 BRA `(.L_x_22) ;  /* 0x0000007400848947 */ /* 0x004fea0003800000 */
.L_x_21:
[----:B------:R2:W-:Y:S01]  /*1740*/  @!P5 SYNCS.ARRIVE.TRANS64 RZ, [UR33], R3 ;  /* 0x00000003ffffd9a7 */ /* 0x0005e20008000021 */
[----:B------:R-:W-:Y:S04]  /*1750*/  BSSY.RECONVERGENT B0, `(.L_x_23) ;  /* 0x0000003000007945 */ /* 0x000fe80003800200 */
[----:B------:R-:W-:Y:S05]  /*1760*/  @P4 BRA `(.L_x_24) ;  /* 0x0000000000044947 */ /* 0x000fea0003800000 */
[----:B------:R-:W-:Y:S05]  /*1770*/  BPT.TRAP 0x1 ;  /* 0x000000040000795c */ /* 0x000fea0000300000 */
.L_x_24:
[----:B------:R-:W-:Y:S05]  /*1780*/  BSYNC.RECONVERGENT B0 ;  /* 0x0000000000007941 */ /* 0x000fea0003800200 */
.L_x_23:
[----:B------:R-:W-:Y:S02]  /*1790*/  UIADD3 UR6, UPT, UPT, UR17, 0x1, URZ ;  /* 0x0000000111067890 */ /* 0x000fe4000fffe0ff */
[----:B------:R-:W-:Y:S02]  /*17a0*/  ULEA UR32, UR17, UR4, 0xd ;  /* 0x0000000411207291 */ /* 0x000fe4000f8e68ff */
[----:B------:R-:W-:Y:S02]  /*17b0*/  UISETP.NE.AND UP0, UPT, UR6, 0x2, UPT ;  /* 0x000000020600788c */ /* 0x000fe4000bf05270 */
[----:B------:R-:W-:Y:S02]  /*17c0*/  UIADD3 UR26, UP1, UPT, UR22, 0x80, URZ ;  /* 0x00000080161a7890 */ /* 0x000fe4000ff3e0ff */
[----:B------:R-:W-:Y:S02]  /*17d0*/  USEL UR9, URZ, 0x1, UP0 ;  /* 0x00000001ff097887 */ /* 0x000fe40008000000 */
[----:B------:R-:W-:-:S02]  /*17e0*/  USEL UR6, UR6, URZ, UP0 ;  /* 0x000000ff06067287 */ /* 0x000fc40008000000 */
[----:B------:R-:W-:Y:S02]  /*17f0*/  UIADD3 UR20, UP0, UPT, UR22, 0x180, URZ ;  /* 0x0000018016147890 */ /* 0x000fe4000ff1e0ff */
[----:B------:R-:W-:Y:S01]  /*1800*/  ULEA UR8, UR6, UR4, 0x3 ;  /* 0x0000000406087291 */ /* 0x000fe2000f8e18ff */
[----:B------:R-:W-:Y:S01]  /*1810*/  LOP3.LUT R17, R17, UR9, RZ, 0x3c, !PT ;  /* 0x0000000911117c12 */ /* 0x000fe2000f8e3cff */
[----:B------:R-:W-:Y:S02]  /*1820*/  USHF.L.U32 UR34, UR16, 0x6, URZ ;  /* 0x0000000610227899 */ /* 0x000fe400080006ff */
[----:B------:R-:W-:Y:S01]  /*1830*/  UIADD3.X UR27, UPT, UPT, URZ, UR23, URZ, UP1, !UPT ;  /* 0x00000017ff1b7290 */ /* 0x000fe20008ffe4ff */
[----:B-1----:R-:W-:Y:S01]  /*1840*/  SHF.L.U32 R2, R17, 0x1f, RZ ;  /* 0x0000001f11027819 */ /* 0x002fe200000006ff */
[----:B------:R-:W-:Y:S02]  /*1850*/  UIADD3 UR32, UPT, UPT, UR32, 0x8800, URZ ;  /* 0x0000880020207890 */ /* 0x000fe4000fffe0ff */
[----:B------:R-:W-:Y:S01]  /*1860*/  UIADD3.X UR21, UPT, UPT, URZ, UR23, URZ, UP0, !UPT ;  /* 0x00000017ff157290 */ /* 0x000fe200087fe4ff */
[----:B------:R1:W1:Y:S01]  /*1870*/  SYNCS.PHASECHK.TRANS64.TRYWAIT P0, [UR8+0x10], R2 ;  /* 0x00001002ff0075a7 */ /* 0x0002620008001108 */
[----:B------:R-:W-:Y:S01]  /*1880*/  ULEA UR8, UR17, UR4, 0xf ;  /* 0x0000000411087291 */ /* 0x000fe2000f8e78ff */
[----:B------:R-:W-:Y:S01]  /*1890*/  UMOV UR18, 0x0 ;  /* 0x0000000000127882 */ /* 0x000fe20000000000 */
[----:B------:R-:W-:-:S02]  /*18a0*/  UMOV UR19, 0x10000000 ;  /* 0x1000000000137882 */ /* 0x000fc40000000000 */
[----:B------:R-:W-:Y:S01]  /*18b0*/  UIADD3 UR8, UPT, UPT, UR8, 0xc800, URZ ;  /* 0x0000c80008087890 */ /* 0x000fe2000fffe0ff */
[----:B------:R1:W-:Y:S01]  /*18c0*/  UTMALDG.3D [UR32], [UR26], desc[UR18] ;  /* 0x000012201a0075b4 */ /* 0x0003e20008011000 */
[----:B------:R-:W-:Y:S01]  /*18d0*/  UMOV UR12, UR36 ;  /* 0x00000024000c7c82 */ /* 0x000fe20008000000 */
[----:B------:R-:W-:Y:S01]  /*18e0*/  UMOV UR9, UR33 ;  /* 0x0000002100097c82 */ /* 0x000fe20008000000 */
[----:B------:R-:W-:Y:S01]  /*18f0*/  UMOV UR10, UR34 ;  /* 0x00000022000a7c82 */ /* 0x000fe20008000000 */
[----:B------:R-:W-:Y:S01]  /*1900*/  UIADD3 UR16, UPT, UPT, UR16, 0x1, URZ ;  /* 0x0000000110107890 */ /* 0x000fe2000fffe0ff */
[----:B------:R-:W-:Y:S01]  /*1910*/  UMOV UR24, UR5 ;  /* 0x0000000500187c82 */ /* 0x000fe20008000000 */
[----:B------:R-:W-:Y:S02]  /*1920*/  UMOV UR17, UR6 ;  /* 0x0000000600117c82 */ /* 0x000fe40008000000 */
[----:B------:R1:W-:Y:S01]  /*1930*/  UTMALDG.3D [UR8], [UR20], desc[UR18] ;  /* 0x00001208140075b4 */ /* 0x0003e20008011000 */
[----:B------:R-:W-:-:S09]  /*1940*/  UISETP.NE.AND UP0, UPT, UR16, UR5, UPT ;  /* 0x000000051000728c */ /* 0x000fd2000bf05270 */
[----:B------:R-:W-:Y:S05]  /*1950*/  BRA.U UP0, `(.L_x_25) ;  /* 0xfffffffd00607547 */ /* 0x000fea000b83ffff */
.L_x_20:
[----:B-1----:R-:W-:Y:S01]  /*1960*/  ULEA UR8, UR6, UR4, 0x3 ;  /* 0x0000000406087291 */ /* 0x002fe2000f8e18ff */
[----:B------:R-:W-:Y:S01]  /*1970*/  SHF.L.U32 R2, R17, 0x1f, RZ ;  /* 0x0000001f11027819 */ /* 0x000fe200000006ff */
[----:B------:R-:W-:Y:S01]  /*1980*/  @!P1 SYNCS.ARRIVE.TRANS64.A1T0 RZ, [UR4+0x68], RZ ;  /* 0x000068ffffff99a7 */ /* 0x000fe20008100004 */
[----:B------:R-:W-:-:S06]  /*1990*/  UISETP.GT.AND UP0, UPT, UR15, UR14, UPT ;  /* 0x0000000e0f00728c */ /* 0x000fcc000bf04270 */
[----:B--2---:R1:W2:Y:S03]  /*19a0*/  SYNCS.PHASECHK.TRANS64.TRYWAIT P0, [UR8+0x10], R2 ;  /* 0x00001002ff0075a7 */ /* 0x0042a60008001108 */
[----:B------:R-:W-:Y:S05]  /*19b0*/  BRA.U !UP0, `(.L_x_26) ;  /* 0x0000000108ac7547 */ /* 0x000fea000b800000 */
[----:B------:R-:W-:Y:S01]  /*19c0*/  UIADD3 UR21, UPT, UPT, UR7, UR24, URZ ;  /* 0x0000001807157290 */ /* 0x000fe2000fffe0ff */
[----:B------:R-:W-:-:S11]  /*19d0*/  UMOV UR25, UR6 ;  /* 0x0000000600197c82 */ /* 0x000fd60008000000 */
.L_x_31:
[----:B-1----:R-:W-:Y:S01]  /*19e0*/  ULEA UR17, UR25, UR4, 0x3 ;  /* 0x0000000419117291 */ /* 0x002fe2000f8e18ff */
[----:B--2---:R-:W-:Y:S01]  /*19f0*/  @!P5 MOV R3, 0xa000 ;  /* 0x0000a0000003d802 */ /* 0x004fe20000000f00 */
[----:B--2---:R-:W-:Y:S10]  /*1a00*/  @P0 BRA `(.L_x_27) ;  /* 0x00000000000c0947 */ /* 0x004ff40003800000 */
[----:B------:R-:W-:-:S04]  /*1a10*/  SHF.L.U32 R4, R17, 0x1f, RZ ;  /* 0x0000001f11047819 */ /* 0x000fc800000006ff */
[----:B------:R-:W2:Y:S02]  /*1a20*/  SYNCS.PHASECHK.TRANS64.TRYWAIT P0, [UR17+0x10], R4 ;  /* 0x00001004ff0075a7 */ /* 0x000ea40008001111 */
[----:B--2---:R-:W-:Y:S05]  /*1a30*/  @!P0 BRA `(.L_x_28) ;  /* 0x0000007000dc8947 */ /* 0x004fea0003800000 */
.L_x_27:
[----:B------:R2:W-:Y:S01]  /*1a40*/  @!P5 SYNCS.ARRIVE.TRANS64 RZ, [UR17], R3 ;  /* 0x00000003ffffd9a7 */ /* 0x0005e20008000011 */
[----:B------:R-:W-:Y:S04]  /*1a50*/  BSSY.RECONVERGENT B0, `(.L_x_29) ;  /* 0x0000003000007945 */ /* 0x000fe80003800200 */
[----:B------:R-:W-:Y:S05]  /*1a60*/  @P4 BRA `(.L_x_30) ;  /* 0x0000000000044947 */ /* 0x000fea0003800000 */
[----:B------:R-:W-:Y:S05]  /*1a70*/  BPT.TRAP 0x1 ;  /* 0x000000040000795c */ /* 0x000fea0000300000 */
.L_x_30:
[----:B------:R-:W-:Y:S05]  /*1a80*/  BSYNC.RECONVERGENT B0 ;  /* 0x0000000000007941 */ /* 0x000fea0003800200 */
.L_x_29:
        /* <DEDUP_REMOVED lines=10> */
[----:B------:R-:W-:Y:S01]  /*1b30*/  UIADD3 UR16, UPT, UPT, UR16, 0x8800, URZ ;  /* 0x0000880010107890 */ /* 0x000fe2000fffe0ff */
[----:B-1----:R-:W-:Y:S01]  /*1b40*/  SHF.L.U32 R2, R17, 0x1f, RZ ;  /* 0x0000001f11027819 */ /* 0x002fe200000006ff */
[----:B------:R-:W-:Y:S02]  /*1b50*/  UIADD3.X UR31, UPT, UPT, URZ, UR23, URZ, UP1, !UPT ;  /* 0x00000017ff1f7290 */ /* 0x000fe40008ffe4ff */
[----:B------:R-:W-:Y:S01]  /*1b60*/  UIADD3.X UR29, UPT, UPT, URZ, UR23, URZ, UP0, !UPT ;  /* 0x00000017ff1d7290 */ /* 0x000fe200087fe4ff */
[----:B------:R1:W1:Y:S01]  /*1b70*/  SYNCS.PHASECHK.TRANS64.TRYWAIT P0, [UR8+0x10], R2 ;  /* 0x00001002ff0075a7 */ /* 0x0002620008001108 */
[----:B------:R-:W-:Y:S01]  /*1b80*/  ULEA UR8, UR25, UR4, 0xf ;  /* 0x0000000419087291 */ /* 0x000fe2000f8e78ff */
[----:B------:R-:W-:Y:S01]  /*1b90*/  UMOV UR26, 0x0 ;  /* 0x00000000001a7882 */ /* 0x000fe20000000000 */
[----:B------:R-:W-:-:S02]  /*1ba0*/  UMOV UR27, 0x10000000 ;  /* 0x10000000001b7882 */ /* 0x000fc40000000000 */
[----:B------:R-:W-:Y:S01]  /*1bb0*/  UIADD3 UR8, UPT, UPT, UR8, 0xc800, URZ ;  /* 0x0000c80008087890 */ /* 0x000fe2000fffe0ff */
[----:B------:R-:W-:Y:S01]  /*1bc0*/  UMOV UR19, UR35 ;  /* 0x0000002300137c82 */ /* 0x000fe20008000000 */
[----:B------:R-:W-:Y:S01]  /*1bd0*/  UMOV UR20, UR36 ;  /* 0x0000002400147c82 */ /* 0x000fe20008000000 */
[----:B------:R-:W-:Y:S01]  /*1be0*/  UMOV UR12, UR36 ;  /* 0x00000024000c7c82 */ /* 0x000fe20008000000 */
[----:B------:R-:W-:Y:S01]  /*1bf0*/  UMOV UR9, UR17 ;  /* 0x0000001100097c82 */ /* 0x000fe20008000000 */
[----:B------:R-:W-:Y:S01]  /*1c00*/  UMOV UR10, UR18 ;  /* 0x00000012000a7c82 */ /* 0x000fe20008000000 */
[----:B------:R1:W-:Y:S01]  /*1c10*/  UTMALDG.3D [UR16], [UR30], desc[UR26] ;  /* 0x00001a101e0075b4 */ /* 0x0003e20008011000 */
[----:B------:R-:W-:Y:S01]  /*1c20*/  UIADD3 UR24, UPT, UPT, UR24, 0x1, URZ ;  /* 0x0000000118187890 */ /* 0x000fe2000fffe0ff */
[----:B------:R-:W-:-:S03]  /*1c30*/  UMOV UR25, UR6 ;  /* 0x0000000600197c82 */ /* 0x000fc60008000000 */
[----:B------:R-:W-:Y:S01]  /*1c40*/  UISETP.NE.AND UP0, UPT, UR24, UR21, UPT ;  /* 0x000000151800728c */ /* 0x000fe2000bf05270 */
[----:B------:R1:W-:Y:S08]  /*1c50*/  UTMALDG.3D [UR8], [UR28], desc[UR26] ;  /* 0x00001a081c0075b4 */ /* 0x0003f00008011000 */
[----:B------:R-:W-:Y:S05]  /*1c60*/  BRA.U UP0, `(.L_x_31) ;  /* 0xfffffffd005c7547 */ /* 0x000fea000b83ffff */
.L_x_26:
[C---:B-1----:R-:W-:Y:S01]  /*1c70*/  LEA R2, R16.reuse, UR4, 0x3 ;  /* 0x0000000410027c11 */ /* 0x042fe2000f8e18ff */
[----:B------:R-:W-:Y:S01]  /*1c80*/  NOP ;  /* 0x0000000000007918 */ /* 0x000fe20000000000 */
[----:B--2---:R-:W-:Y:S02]  /*1c90*/  SHF.L.U32 R3, R13, 0x1f, RZ ;  /* 0x0000001f0d037819 */ /* 0x004fe400000006ff */
[----:B------:R-:W-:Y:S02]  /*1ca0*/  LEA R4, R16, UR4, 0x4 ;  /* 0x0000000410047c11 */ /* 0x000fe4000f8e20ff */
[----:B------:R-:W1:Y:S02]  /*1cb0*/  SYNCS.PHASECHK.TRANS64.TRYWAIT P0, [R2+URZ+0x70], R3 ;  /* 0x00007003020075a7 */ /* 0x000e6400080011ff */
[----:B-1----:R-:W-:Y:S05]  /*1cc0*/  @!P0 BRA `(.L_x_32) ;  /* 0x0000007000508947 */ /* 0x002fea0003800000 */
.L_x_132:
[----:B------:R-:W2:Y:S01]  /*1cd0*/  LDS.128 R4, [R4+0x100] ;  /* 0x0001000004047984 */ /* 0x000ea20000000c00 */
[----:B---3--:R-:W-:Y:S01]  /*1ce0*/  ISETP.GE.AND P0, PT, R40, 0x1, PT ;  /* 0x000000012800780c */ /* 0x008fe20003f06270 */
[----:B-1----:R-:W-:Y:S01]  /*1cf0*/  VIADD R2, R2, 0x80 ;  /* 0x0000008002027836 */ /* 0x002fe20000000000 */
[----:B------:R-:W-:Y:S01]  /*1d00*/  @!PT LDS RZ, [RZ] ;  /* 0x00000000fffff984 */ /* 0x000fe20000000800 */
[----:B------:R-:W-:Y:S01]  /*1d10*/  @!PT LDS RZ, [RZ] ;  /* 0x00000000fffff984 */ /* 0x000fe20000000800 */
[----:B------:R-:W-:Y:S01]  /*1d20*/  @!PT LDS RZ, [RZ] ;  /* 0x00000000fffff984 */ /* 0x000fe20000000800 */
[----:B------:R-:W-:Y:S01]  /*1d30*/  @!PT LDS RZ, [RZ] ;  /* 0x00000000fffff984 */ /* 0x000fe20000000800 */
[----:B------:R1:W-:Y:S06]  /*1d40*/  MEMBAR.ALL.CTA ;  /* 0x0000000000007992 */ /* 0x0003ec0000008000 */
[----:B-1----:R-:W1:Y:S01]  /*1d50*/  FENCE.VIEW.ASYNC.S ;  /* 0x00000000000073c6 */ /* 0x002e620000000000 */
[----:B------:R-:W-:-:S04]  /*1d60*/  PRMT R2, RZ, 0x654, R2 ;  /* 0x00000654ff027816 */ /* 0x000fc80000000002 */
[----:B-1----:R1:W-:Y:S01]  /*1d70*/  SYNCS.ARRIVE.TRANS64.RED.A1T0 RZ, [R2+URZ], RZ ;  /* 0x000000ff02ff79a7 */ /* 0x0023e200081004ff */
[----:B--2---:R-:W-:-:S13]  /*1d80*/  LOP3.LUT P2, RZ, R6, 0x1, RZ, 0xc0, !PT ;  /* 0x0000000106ff7812 */ /* 0x004fda000784c0ff */
[----:B------:R-:W-:Y:S01]  /*1d90*/  @P2 SHF.R.U32.HI R3, RZ, 0x10, R5 ;  /* 0x00000010ff032819 */ /* 0x000fe20000011605 */
[----:B------:R-:W-:Y:S01]  /*1da0*/  VOTEU.ANY UP0, P2 ;  /* 0x0000000000ff7886 */ /* 0x000fe20001000100 */
[----:B------:R-:W-:Y:S02]  /*1db0*/  @P2 MOV R10, R4 ;  /* 0x00000004000a2202 */ /* 0x000fe40000000f00 */
[----:B------:R-:W-:Y:S02]  /*1dc0*/  @P2 R2UR.BROADCAST UR8, R3 ;  /* 0x00000000030822ca */ /* 0x000fe400008e0000 */
[----:B------:R-:W-:-:S11]  /*1dd0*/  @P2 LOP3.LUT R9, R5, 0xffff, RZ, 0xc0, !PT ;  /* 0x0000ffff05092812 */ /* 0x000fd600078ec0ff */
[----:B------:R-:W-:Y:S01]  /*1de0*/  @UP0 UMOV UR36, UR8 ;  /* 0x0000000800240c82 */ /* 0x000fe20008000000 */
[----:B-1----:R-:W-:Y:S05]  /*1df0*/  @!P0 BRA `(.L_x_33) ;  /* 0x0000000000b88947 */ /* 0x002fea0003800000 */
[----:B------:R-:W4:Y:S01]  /*1e00*/  LDC.64 R4, c[0x0][0xb18] ;  /* 0x0002c600ff047b82 */ /* 0x000f220000000a00 */
[----:B------:R-:W-:-:S07]  /*1e10*/  ISETP.NE.AND P3, PT, R40, 0x1, PT ;  /* 0x000000012800780c */ /* 0x000fce0003f65270 */
[----:B------:R-:W1:Y:S08]  /*1e20*/  LDC.64 R6, c[0x0][0xb10] ;  /* 0x0002c400ff067b82 */ /* 0x000e700000000a00 */
[----:B------:R-:W2:Y:S08]  /*1e30*/  LDC R14, c[0x0][0xb20] ;  /* 0x0002c800ff0e7b82 */ /* 0x000eb00000000800 */
[----:B------:R-:W3:Y:S01]  /*1e40*/  LDC R15, c[0x0][0xb0c] ;  /* 0x0002c300ff0f7b82 */ /* 0x000ee20000000800 */
[----:B----4-:R-:W-:Y:S01]  /*1e50*/  IMAD.HI.U32 R19, R0, R5, RZ ;  /* 0x0000000500137227 */ /* 0x010fe200078e00ff */
[----:B------:R-:W-:-:S03]  /*1e60*/  ISETP.NE.AND P0, PT, R4, 0x1, PT ;  /* 0x000000010400780c */ /* 0x000fc60003f05270 */
[----:B------:R-:W-:-:S03]  /*1e70*/  IMAD.HI.U32 R5, R9, R5, RZ ;  /* 0x0000000509057227 */ /* 0x000fc600078e00ff */
[----:B------:R-:W4:Y:S01]  /*1e80*/  LDC.64 R2, c[0x0][0xb28] ;  /* 0x0002ca00ff027b82 */ /* 0x000f220000000a00 */
[----:B-1----:R-:W-:-:S04]  /*1e90*/  IMAD.HI.U32 R20, R8, R6, RZ ;  /* 0x0000000608147227 */ /* 0x002fc800078e00ff */
[----:B------:R-:W-:Y:S01]  /*1ea0*/  IMAD.HI.U32 R21, R10, R6, RZ ;  /* 0x000000060a157227 */ /* 0x000fe200078e00ff */
[----:B------:R-:W-:Y:S02]  /*1eb0*/  SHF.R.U32.HI R20, RZ, R7, R20 ;  /* 0x00000007ff147219 */ /* 0x000fe40000011614 */
[-C--:B--2---:R-:W-:Y:S02]  /*1ec0*/  SHF.R.U32.HI R19, RZ, R14.reuse, R19 ;  /* 0x0000000eff137219 */ /* 0x084fe40000011613 */
[----:B------:R-:W-:Y:S02]  /*1ed0*/  SHF.R.U32.HI R5, RZ, R14, R5 ;  /* 0x0000000eff057219 */ /* 0x000fe40000011605 */
[----:B------:R-:W-:Y:S02]  /*1ee0*/  SEL R19, R0, R19, !P0 ;  /* 0x0000001300137207 */ /* 0x000fe40004000000 */
[----:B------:R-:W-:Y:S02]  /*1ef0*/  SHF.R.U32.HI R21, RZ, R7, R21 ;  /* 0x00000007ff157219 */ /* 0x000fe40000011615 */
[----:B---3--:R-:W-:-:S02]  /*1f00*/  ISETP.NE.AND P1, PT, R15, 0x1, PT ;  /* 0x000000010f00780c */ /* 0x008fc40003f25270 */
[----:B------:R-:W-:Y:S02]  /*1f10*/  SEL R5, R9, R5, !P0 ;  /* 0x0000000509057207 */ /* 0x000fe40004000000 */
[----:B------:R-:W-:Y:S02]  /*1f20*/  SEL R20, R8, R20, !P1 ;  /* 0x0000001408147207 */ /* 0x000fe40004800000 */
[----:B------:R-:W-:Y:S01]  /*1f30*/  SEL R21, R10, R21, !P1 ;  /* 0x000000150a157207 */ /* 0x000fe20004800000 */
[----:B----4-:R-:W-:-:S04]  /*1f40*/  IMAD.HI.U32 R18, R19, R2, RZ ;  /* 0x0000000213127227 */ /* 0x010fc800078e00ff */
        /* <DEDUP_REMOVED lines=10> */
[----:B------:R-:W-:-:S04]  /*1ff0*/  @!P0 IMAD.HI.U32 R7, R21, R2, RZ ;  /* 0x0000000215078227 */ /* 0x000fc800078e00ff */
[----:B------:R-:W-:Y:S01]  /*2000*/  IMAD.MOV R2, RZ, RZ, -R6 ;  /* 0x000000ffff027224 */ /* 0x000fe200078e0a06 */
[----:B------:R-:W-:Y:S02]  /*2010*/  @!P0 SHF.R.U32.HI R3, RZ, R3, R7 ;  /* 0x00000003ff038219 */ /* 0x000fe40000011607 */
[----:B------:R-:W-:Y:S01]  /*2020*/  IADD3 R7, PT, PT, -R5, RZ, RZ ;  /* 0x000000ff05077210 */ /* 0x000fe20007ffe1ff */
[----:B------:R-:W-:Y:S01]  /*2030*/  IMAD R2, R40, R2, R5 ;  /* 0x0000000228027224 */ /* 0x000fe200078e0205 */
        /* <DEDUP_REMOVED lines=10> */
.L_x_33:
[----:B------:R-:W1:Y:S02]  /*20e0*/  LDCU UR8, c[0x0][0xb30] ;  /* 0x00016600ff0877ac */ /* 0x000e640008000800 */
[----:B-1----:R-:W-:-:S09]  /*20f0*/  UISETP.NE.AND UP0, UPT, UR8, 0x1, UPT ;  /* 0x000000010800788c */ /* 0x002fd2000bf05270 */
[----:B------:R-:W-:Y:S05]  /*2100*/  BRA.U UP0, `(.L_x_34) ;  /* 0x0000000100407547 */ /* 0x000fea000b800000 */
[----:B------:R-:W1:Y:S08]  /*2110*/  LDC.64 R4, c[0x0][0xb10] ;  /* 0x0002c400ff047b82 */ /* 0x000e700000000a00 */
[----:B------:R-:W2:Y:S08]  /*2120*/  LDC.64 R2, c[0x0][0xb18] ;  /* 0x0002c600ff027b82 */ /* 0x000eb00000000a00 */
[----:B------:R-:W3:Y:S08]  /*2130*/  LDC R6, c[0x0][0xb20] ;  /* 0x0002c800ff067b82 */ /* 0x000ef00000000800 */
[----:B------:R-:W4:Y:S01]  /*2140*/  LDC R7, c[0x0][0xb0c] ;  /* 0x0002c300ff077b82 */ /* 0x000f220000000800 */
[----:B-1----:R-:W-:-:S05]  /*2150*/  IMAD.HI.U32 R4, R10, R4, RZ ;  /* 0x000000040a047227 */ /* 0x002fca00078e00ff */
[----:B------:R-:W-:Y:S01]  /*2160*/  SHF.R.U32.HI R4, RZ, R5, R4 ;  /* 0x00000005ff047219 */ /* 0x000fe20000011604 */
[----:B--2---:R-:W-:Y:S01]  /*2170*/  IMAD.HI.U32 R3, R9, R3, RZ ;  /* 0x0000000309037227 */ /* 0x004fe200078e00ff */
[----:B------:R-:W-:-:S04]  /*2180*/  ISETP.NE.AND P0, PT, R2, 0x1, PT ;  /* 0x000000010200780c */ /* 0x000fc80003f05270 */
[----:B---3--:R-:W-:-:S04]  /*2190*/  SHF.R.U32.HI R3, RZ, R6, R3 ;  /* 0x00000006ff037219 */ /* 0x008fc80000011603 */
[----:B------:R-:W-:Y:S02]  /*21a0*/  SEL R3, R9, R3, !P0 ;  /* 0x0000000309037207 */ /* 0x000fe40004000000 */
[----:B----4-:R-:W-:-:S04]  /*21b0*/  ISETP.NE.AND P1, PT, R7, 0x1, PT ;  /* 0x000000010700780c */ /* 0x010fc80003f25270 */
[----:B------:R-:W-:-:S05]  /*21c0*/  SEL R4, R10, R4, !P1 ;  /* 0x000000040a047207 */ /* 0x000fca0004800000 */
[----:B------:R-:W-:Y:S02]  /*21d0*/  IMAD.IADD R5, R3, 0x1, -R4 ;  /* 0x0000000103057824 */ /* 0x000fe400078e0a04 */
[----:B------:R-:W-:Y:S02]  /*21e0*/  IMAD.IADD R3, R4, 0x1, -R3 ;  /* 0x0000000104037824 */ /* 0x000fe400078e0a03 */
[----:B------:R-:W-:Y:S02]  /*21f0*/  IMAD R10, R5, R7, R10 ;  /* 0x00000007050a7224 */ /* 0x000fe400078e020a */
[----:B------:R-:W-:-:S07]  /*2200*/  IMAD R9, R3, R2, R9 ;  /* 0x0000000203097224 */ /* 0x000fce00078e0209 */
.L_x_34:
[----:B------:R-:W-:Y:S01]  /*2210*/  VIADD R16, R16, 0x1 ;  /* 0x0000000110107836 */ /* 0x000fe20000000000 */
[----:B------:R-:W-:Y:S01]  /*2220*/  PLOP3.LUT P1, PT, PT, PT, PT, 0x80, 0x8 ;  /* 0x000000000008781c */ /* 0x000fe20003f2f070 */
[----:B------:R-:W-:Y:S02]  /*2230*/  IMAD.IADD R15, R10, 0x1, R87 ;  /* 0x000000010a0f7824 */ /* 0x000fe400078e0257 */
[----:B------:R-:W-:Y:S01]  /*2240*/  IMAD.IADD R14, R9, 0x1, R86 ;  /* 0x00000001090e7824 */ /* 0x000fe200078e0256 */
[----:B------:R-:W-:-:S04]  /*2250*/  ISETP.NE.AND P0, PT, R16, 0x2, PT ;  /* 0x000000021000780c */ /* 0x000fc80003f05270 */
[----:B------:R-:W-:Y:S02]  /*2260*/  SEL R2, RZ, 0x1, P0 ;  /* 0x00000001ff027807 */ /* 0x000fe40000000000 */
[----:B------:R-:W-:Y:S02]  /*2270*/  SEL R16, R16, RZ, P0 ;  /* 0x000000ff10107207 */ /* 0x000fe40000000000 */
[----:B------:R-:W-:Y:S01]  /*2280*/  LOP3.LUT R13, R13, R2, RZ, 0x3c, !PT ;  /* 0x000000020d0d7212 */ /* 0x000fe200078e3cff */
[----:B------:R-:W-:Y:S06]  /*2290*/  @P2 BRA `(.L_x_35) ;  /* 0xfffffff000982947 */ /* 0x000fec000383ffff */
[----:B------:R-:W-:Y:S01]  /*22a0*/  UIADD3 UR5, UPT, UPT, UR4, 0x10, URZ ;  /* 0x0000001004057890 */ /* 0x000fe2000fffe0ff */
[----:B------:R-:W-:-:S03]  /*22b0*/  SHF.L.U32 R2, R17, 0x1f, RZ ;  /* 0x0000001f11027819 */ /* 0x000fc600000006ff */
[----:B------:R-:W-:-:S09]  /*22c0*/  ULEA UR4, UR6, UR5, 0x3 ;  /* 0x0000000506047291 */ /* 0x000fd2000f8e18ff */
[----:B------:R-:W1:Y:S02]  /*22d0*/  SYNCS.PHASECHK.TRANS64.TRYWAIT P0, [UR4], R2 ;  /* 0x00000002ff0075a7 */ /* 0x000e640008001104 */
[----:B-1----:R-:W-:Y:S05]  /*22e0*/  @!P0 BRA `(.L_x_36) ;  /* 0x0000006800dc8947 */ /* 0x002fea0003800000 */
.L_x_134:
[----:B------:R-:W-:-:S04]  /*22f0*/  UIADD3 UR6, UPT, UPT, UR6, 0x1, URZ ;  /* 0x0000000106067890 */ /* 0x000fc8000fffe0ff */
[----:B------:R-:W-:-:S04]  /*2300*/  UISETP.NE.AND UP0, UPT, UR6, 0x2, UPT ;  /* 0x000000020600788c */ /* 0x000fc8000bf05270 */
[----:B------:R-:W-:Y:S02]  /*2310*/  USEL UR4, URZ, 0x1, UP0 ;  /* 0x00000001ff047887 */ /* 0x000fe40008000000 */
[----:B------:R-:W-:-:S04]  /*2320*/  USEL UR6, UR6, URZ, UP0 ;  /* 0x000000ff06067287 */ /* 0x000fc80008000000 */
[----:B------:R-:W-:Y:S01]  /*2330*/  ULEA UR6, UR6, UR5, 0x3 ;  /* 0x0000000506067291 */ /* 0x000fe2000f8e18ff */
[----:B-1----:R-:W-:-:S04]  /*2340*/  LOP3.LUT R2, R17, UR4, RZ, 0x3c, !PT ;  /* 0x0000000411027c12 */ /* 0x002fc8000f8e3cff */
[----:B------:R-:W-:Y:S01]  /*2350*/  SHF.L.U32 R2, R2, 0x1f, RZ ;  /* 0x0000001f02027819 */ /* 0x000fe200000006ff */
[----:B----4-:R-:W-:-:S07]  /*2360*/  IMAD.U32 R0, RZ, RZ, UR6 ;  /* 0x00000006ff007e24 */ /* 0x010fce000f8e00ff */
.L_x_37:
[----:B-1----:R1:W2:Y:S02]  /*2370*/  SYNCS.PHASECHK.TRANS64.TRYWAIT P0, [R0+URZ], R2 ;  /* 0x00000002000075a7 */ /* 0x0022a400080011ff */
[----:B--2---:R-:W-:Y:S05]  /*2380*/  @!P0 NANOSLEEP.SYNCS 0x989680 ;  /* 0x009896800000895d */ /* 0x004fea0003900000 */
[----:B------:R-:W2:Y:S02]  /*2390*/  @!P0 SYNCS.PHASECHK.TRANS64 P0, [R0+URZ], R2 ;  /* 0x00000002000085a7 */ /* 0x000ea400080010ff */
[----:B--2---:R-:W-:Y:S05]  /*23a0*/  @P0 EXIT ;  /* 0x000000000000094d */ /* 0x004fea0003800000 */
[----:B------:R-:W-:Y:S05]  /*23b0*/  BRA `(.L_x_37) ;  /* 0xfffffffc00ec7947 */ /* 0x000fea000383ffff */
.L_x_17:
[----:B------:R-:W-:-:S04]  /*23c0*/  UISETP.NE.AND UP1, UPT, UR37, URZ, UPT ;  /* 0x000000ff2500728c */ /* 0x000fc8000bf25270 */
[----:B------:R-:W-:-:S09]  /*23d0*/  UISETP.NE.OR UP1, UPT, UR8, 0x1, UP1 ;  /* 0x000000010800788c */ /* 0x000fd20008f25670 */
[----:B------:R-:W-:Y:S05]  /*23e0*/  BRA.U UP1, `(.L_x_38) ;  /* 0x0000000501487547 */ /* 0x000fea000b800000 */
[----:B------:R-:W-:Y:S01]  /*23f0*/  ISETP.NE.AND P2, PT, R2, RZ, PT ;  /* 0x000000ff0200720c */ /* 0x000fe20003f45270 */
[----:B------:R-:W-:Y:S01]  /*2400*/  IMAD.MOV.U32 R12, RZ, RZ, 0x1 ;  /* 0x00000001ff0c7424 */ /* 0x000fe200078e00ff */
[----:B------:R-:W-:Y:S02]  /*2410*/  CS2R R10, SRZ ;  /* 0x00000000000a7805 */ /* 0x000fe4000001ff00 */
[----:B------:R-:W-:Y:S01]  /*2420*/  CS2R R8, SRZ ;  /* 0x0000000000087805 */ /* 0x000fe2000001ff00 */
[----:B------:R-:W-:Y:S01]  /*2430*/  UMOV UR4, 0x400 ;  /* 0x0000040000047882 */ /* 0x000fe20000000000 */
[----:B------:R-:W-:Y:S01]  /*2440*/  UMOV UR6, URZ ;  /* 0x000000ff00067c82 */ /* 0x000fe20008000000 */
[----:B------:R-:W-:-:S12]  /*2450*/  ULEA UR37, UR37, UR4, 0x18 ;  /* 0x0000000425257291 */ /* 0x000fd8000f8ec0ff */
.L_x_42:
[----:B------:R-:W-:Y:S02]  /*2460*/  LEA R0, R8, UR37, 0x3 ;  /* 0x0000002508007c11 */ /* 0x000fe4000f8e18ff */
[----:B------:R-:W-:-:S03]  /*2470*/  SHF.L.U32 R4, R9, 0x1f, RZ ;  /* 0x0000001f09047819 */ /* 0x000fc600000006ff */
[----:B------:R-:W-:Y:S01]  /*2480*/  VIADD R5, R0, 0xe0 ;  /* 0x000000e000057836 */ /* 0x000fe20000000000 */
[----:B------:R-:W1:Y:S02]  /*2490*/  SYNCS.PHASECHK.TRANS64.TRYWAIT P0, [R0+URZ+0xd0], R4 ;  /* 0x0000d004000075a7 */ /* 0x000e6400080011ff */
[----:B-1----:R-:W-:Y:S05]  /*24a0*/  @!P0 BRA `(.L_x_39) ;  /* 0x0000006800848947 */ /* 0x002fea0003800000 */
.L_x_135:
[----:B------:R-:W-:Y:S01]  /*24b0*/  ULEA UR5, UR6, UR37, 0x3 ;  /* 0x0000002506057291 */ /* 0x000fe2000f8e18ff */
[----:B-1----:R-:W-:Y:S01]  /*24c0*/  PRMT R0, RZ, 0x654, R5 ;  /* 0x00000654ff007816 */ /* 0x002fe20000000005 */
[----:B------:R-:W-:Y:S01]  /*24d0*/  @!P2 IMAD.MOV.U32 R4, RZ, RZ, 0x10 ;  /* 0x00000010ff04a424 */ /* 0x000fe200078e00ff */
[----:B------:R-:W-:Y:S01]  /*24e0*/  SHF.L.U32 R5, R12, 0x1f, RZ ;  /* 0x0000001f0c057819 */ /* 0x000fe200000006ff */
[----:B------:R-:W-:Y:S01]  /*24f0*/  UIADD3 UR4, UPT, UPT, UR5, 0x70, URZ ;  /* 0x0000007005047890 */ /* 0x000fe2000fffe0ff */
[----:B------:R1:W-:Y:S05]  /*2500*/  SYNCS.ARRIVE.TRANS64.RED.A1T0 RZ, [R0+URZ], RZ ;  /* 0x000000ff00ff79a7 */ /* 0x0003ea00081004ff */
[----:B------:R-:W-:Y:S01]  /*2510*/  IMAD.U32 R6, RZ, RZ, UR4 ;  /* 0x00000004ff067e24 */ /* 0x000fe2000f8e00ff */
[----:B------:R-:W2:Y:S04]  /*2520*/  SYNCS.PHASECHK.TRANS64.TRYWAIT P0, [UR5+0x80], R5 ;  /* 0x00008005ff0075a7 */ /* 0x000ea80008001105 */
[----:B------:R-:W-:Y:S01]  /*2530*/  PRMT R6, R2, 0x654, R6 ;  /* 0x0000065402067816 */ /* 0x000fe20000000006 */
[----:B-12---:R-:W-:Y:S06]  /*2540*/  @!P0 BRA `(.L_x_40) ;  /* 0x0000006800708947 */ /* 0x006fec0003800000 */
.L_x_137:
[----:B------:R-:W-:Y:S01]  /*2550*/  ULEA UR4, UR6, UR37, 0x4 ;  /* 0x0000002506047291 */ /* 0x000fe2000f8e20ff */
[----:B------:R-:W-:Y:S01]  /*2560*/  SEL R3, R6, R3, !P2 ;  /* 0x0000000306037207 */ /* 0x000fe20005000000 */
[----:B------:R-:W-:Y:S01]  /*2570*/  UIADD3 UR5, UPT, UPT, UR5, 0x70, URZ ;  /* 0x0000007005057890 */ /* 0x000fe2000fffe0ff */
[----:B-1----:R-:W-:Y:S01]  /*2580*/  LEA R0, R11, UR37, 0x3 ;  /* 0x000000250b007c11 */ /* 0x002fe2000f8e18ff */
[----:B------:R-:W-:Y:S01]  /*2590*/  UIADD3 UR4, UPT, UPT, UR4, 0x100, URZ ;  /* 0x0000010004047890 */ /* 0x000fe2000fffe0ff */
[----:B------:R1:W-:Y:S01]  /*25a0*/  @!P2 SYNCS.ARRIVE.TRANS64.RED RZ, [R3+URZ], R4 ;  /* 0x0000000403ffa9a7 */ /* 0x0003e200080004ff */
[----:B------:R-:W-:Y:S01]  /*25b0*/  UIADD3 UR6, UPT, UPT, UR6, 0x1, URZ ;  /* 0x0000000106067890 */ /* 0x000fe2000fffe0ff */
[----:B------:R-:W-:-:S03]  /*25c0*/  VIADD R8, R8, 0x1 ;  /* 0x0000000108087836 */ /* 0x000fc60000000000 */
[----:B------:R-:W-:Y:S02]  /*25d0*/  UISETP.NE.AND UP0, UPT, UR6, 0x2, UPT ;  /* 0x000000020600788c */ /* 0x000fe4000bf05270 */
[----:B------:R-:W-:Y:S01]  /*25e0*/  ISETP.NE.AND P0, PT, R8, 0x2, PT ;  /* 0x000000020800780c */ /* 0x000fe20003f05270 */
[----:B------:R-:W-:Y:S06]  /*25f0*/  UGETNEXTWORKID.BROADCAST [UR4], [UR5] ;  /* 0x00000000040073ca */ /* 0x000fec0008000100 */
[----:B------:R-:W-:Y:S02]  /*2600*/  USEL UR4, URZ, 0x1, UP0 ;  /* 0x00000001ff047887 */ /* 0x000fe40008000000 */
[----:B------:R-:W-:-:S04]  /*2610*/  USEL UR6, UR6, URZ, UP0 ;  /* 0x000000ff06067287 */ /* 0x000fc80008000000 */
[----:B------:R-:W-:Y:S02]  /*2620*/  LOP3.LUT R12, R12, UR4, RZ, 0x3c, !PT ;  /* 0x000000040c0c7c12 */ /* 0x000fe4000f8e3cff */
[----:B-1----:R-:W-:-:S04]  /*2630*/  SHF.L.U32 R4, R10, 0x1f, RZ ;  /* 0x0000001f0a047819 */ /* 0x002fc800000006ff */
[----:B------:R-:W1:Y:S02]  /*2640*/  SYNCS.PHASECHK.TRANS64.TRYWAIT P1, [R0+URZ+0x70], R4 ;  /* 0x00007004000075a7 */ /* 0x000e6400080211ff */
[----:B-1----:R-:W-:Y:S05]  /*2650*/  @!P1 BRA `(.L_x_41) ;  /* 0x0000006800449947 */ /* 0x002fea0003800000 */
.L_x_138:
[C---:B-1----:R-:W-:Y:S01]  /*2660*/  LEA R4, R11.reuse, UR37, 0x4 ;  /* 0x000000250b047c11 */ /* 0x042fe2000f8e20ff */
[----:B------:R-:W-:Y:S01]  /*2670*/  VIADD R0, R0, 0x80 ;  /* 0x0000008000007836 */ /* 0x000fe20000000000 */
[----:B------:R-:W-:Y:S01]  /*2680*/  SEL R8, R8, RZ, P0 ;  /* 0x000000ff08087207 */ /* 0x000fe20000000000 */
[----:B------:R-:W-:-:S03]  /*2690*/  VIADD R11, R11, 0x1 ;  /* 0x000000010b0b7836 */ /* 0x000fc60000000000 */
[----:B------:R-:W1:Y:S01]  /*26a0*/  LDS.128 R4, [R4+0x100] ;  /* 0x0001000004047984 */ /* 0x000e620000000c00 */
[----:B------:R-:W-:Y:S02]  /*26b0*/  PRMT R0, RZ, 0x654, R0 ;  /* 0x00000654ff007816 */ /* 0x000fe40000000000 */
[C---:B------:R-:W-:Y:S01]  /*26c0*/  ISETP.NE.AND P1, PT, R11.reuse, 0x2, PT ;  /* 0x000000020b00780c */ /* 0x040fe20003f25270 */
[----:B------:R-:W-:Y:S01]  /*26d0*/  @!PT LDS RZ, [RZ] ;  /* 0x00000000fffff984 */ /* 0x000fe20000000800 */
[----:B------:R-:W-:Y:S01]  /*26e0*/  @!PT LDS RZ, [RZ] ;  /* 0x00000000fffff984 */ /* 0x000fe20000000800 */
[----:B------:R-:W-:Y:S01]  /*26f0*/  @!PT LDS RZ, [RZ] ;  /* 0x00000000fffff984 */ /* 0x000fe20000000800 */
[----:B------:R-:W-:Y:S01]  /*2700*/  @!PT LDS RZ, [RZ] ;  /* 0x00000000fffff984 */ /* 0x000fe20000000800 */
[----:B------:R2:W-:Y:S06]  /*2710*/  MEMBAR.ALL.CTA ;  /* 0x0000000000007992 */ /* 0x0005ec0000008000 */
[----:B--2---:R-:W2:Y:S01]  /*2720*/  FENCE.VIEW.ASYNC.S ;  /* 0x00000000000073c6 */ /* 0x004ea20000000000 */
[----:B------:R-:W-:Y:S01]  /*2730*/  SEL R11, R11, RZ, P1 ;  /* 0x000000ff0b0b7207 */ /* 0x000fe20000800000 */
[----:B--2---:R2:W-:Y:S01]  /*2740*/  SYNCS.ARRIVE.TRANS64.RED.A1T0 RZ, [R0+URZ], RZ ;  /* 0x000000ff00ff79a7 */ /* 0x0045e200081004ff */
[----:B-1----:R-:W-:-:S02]  /*2750*/  LOP3.LUT P3, RZ, R6, 0x1, RZ, 0xc0, !PT ;  /* 0x0000000106ff7812 */ /* 0x002fc4000786c0ff */
[----:B------:R-:W-:-:S04]  /*2760*/  SEL R4, RZ, 0x1, P1 ;  /* 0x00000001ff047807 */ /* 0x000fc80000800000 */
[----:B------:R-:W-:Y:S02]  /*2770*/  LOP3.LUT R10, R10, R4, RZ, 0x3c, !PT ;  /* 0x000000040a0a7212 */ /* 0x000fe400078e3cff */
[----:B--2---:R-:W-:-:S04]  /*2780*/  SEL R0, RZ, 0x1, P0 ;  /* 0x00000001ff007807 */ /* 0x004fc80000000000 */
[----:B------:R-:W-:Y:S01]  /*2790*/  LOP3.LUT R9, R9, R0, RZ, 0x3c, !PT ;  /* 0x0000000009097212 */ /* 0x000fe200078e3cff */
[----:B------:R-:W-:Y:S06]  /*27a0*/  @P3 BRA `(.L_x_42) ;  /* 0xfffffffc002c3947 */ /* 0x000fec000383ffff */
[----:B------:R-:W-:Y:S01]  /*27b0*/  ULEA UR5, UR6, UR37, 0x3 ;  /* 0x0000002506057291 */ /* 0x000fe2000f8e18ff */
[----:B------:R-:W-:-:S08]  /*27c0*/  SHF.L.U32 R2, R12, 0x1f, RZ ;  /* 0x0000001f0c027819 */ /* 0x000fd000000006ff */
[----:B------:R-:W1:Y:S02]  /*27d0*/  SYNCS.PHASECHK.TRANS64 P0, [UR5+0x80], R2 ;  /* 0x00008002ff0075a7 */ /* 0x000e640008001005 */
[----:B-1----:R-:W-:Y:S05]  /*27e0*/  @P0 BRA `(.L_x_43) ;  /* 0x0000000000080947 */ /* 0x002fea0003800000 */
[----:B------:R-:W1:Y:S02]  /*27f0*/  SYNCS.PHASECHK.TRANS64.TRYWAIT P0, [UR5+0x80], R2 ;  /* 0x00008002ff0075a7 */ /* 0x000e640008001105 */
[----:B-1----:R-:W-:Y:S05]  /*2800*/  @!P0 BRA `(.L_x_44) ;  /* 0x0000006400ec8947 */ /* 0x002fea0003800000 */
.L_x_43:
[----:B------:R-:W-:-:S04]  /*2810*/  UIADD3 UR4, UPT, UPT, UR6, 0x1, URZ ;  /* 0x0000000106047890 */ /* 0x000fc8000fffe0ff */
[----:B------:R-:W-:-:S04]  /*2820*/  UISETP.NE.AND UP0, UPT, UR4, 0x2, UPT ;  /* 0x000000020400788c */ /* 0x000fc8000bf05270 */
[----:B------:R-:W-:Y:S02]  /*2830*/  USEL UR7, URZ, 0x1, UP0 ;  /* 0x00000001ff077887 */ /* 0x000fe40008000000 */
[----:B------:R-:W-:-:S04]  /*2840*/  USEL UR4, UR4, URZ, UP0 ;  /* 0x000000ff04047287 */ /* 0x000fc80008000000 */
[----:B------:R-:W-:Y:S01]  /*2850*/  ULEA UR4, UR4, UR37, 0x3 ;  /* 0x0000002504047291 */ /* 0x000fe2000f8e18ff */
[----:B-1----:R-:W-:-:S04]  /*2860*/  LOP3.LUT R2, R12, UR7, RZ, 0x3c, !PT ;  /* 0x000000070c027c12 */ /* 0x002fc8000f8e3cff */
[----:B------:R-:W-:-:S04]  /*2870*/  SHF.L.U32 R0, R2, 0x1f, RZ ;  /* 0x0000001f02007819 */ /* 0x000fc800000006ff */
[----:B------:R-:W1:Y:S02]  /*2880*/  SYNCS.PHASECHK.TRANS64 P0, [UR4+0x80], R0 ;  /* 0x00008000ff0075a7 */ /* 0x000e640008001004 */
[----:B-1----:R-:W-:Y:S05]  /*2890*/  @P0 EXIT ;  /* 0x000000000000094d */ /* 0x002fea0003800000 */
[----:B------:R-:W-:Y:S02]  /*28a0*/  SHF.L.U32 R2, R2, 0x1f, RZ ;  /* 0x0000001f02027819 */ /* 0x000fe400000006ff */
[----:B------:R-:W-:-:S07]  /*28b0*/  MOV R0, UR4 ;  /* 0x0000000400007c02 */ /* 0x000fce0008000f00 */
.L_x_45:
[----:B-1----:R1:W2:Y:S02]  /*28c0*/  SYNCS.PHASECHK.TRANS64.TRYWAIT P0, [R0+URZ+0x80], R2 ;  /* 0x00008002000075a7 */ /* 0x0022a400080011ff */
[----:B--2---:R-:W-:Y:S05]  /*28d0*/  @!P0 NANOSLEEP.SYNCS 0x989680 ;  /* 0x009896800000895d */ /* 0x004fea0003900000 */
[----:B------:R-:W2:Y:S02]  /*28e0*/  @!P0 SYNCS.PHASECHK.TRANS64 P0, [R0+URZ+0x80], R2 ;  /* 0x00008002000085a7 */ /* 0x000ea400080010ff */
[----:B--2---:R-:W-:Y:S05]  /*28f0*/  @P0 EXIT ;  /* 0x000000000000094d */ /* 0x004fea0003800000 */
[----:B------:R-:W-:Y:S05]  /*2900*/  BRA `(.L_x_45) ;  /* 0xfffffffc00ec7947 */ /* 0x000fea000383ffff */
.L_x_38:
[----:B------:R-:W-:-:S09]  /*2910*/  UISETP.NE.AND UP1, UPT, UR8, URZ, UPT ;  /* 0x000000ff0800728c */ /* 0x000fd2000bf25270 */
[----:B------:R-:W-:Y:S05]  /*2920*/  BRA.U UP1, `(.L_x_46) ;  /* 0x0000000d01cc7547 */ /* 0x000fea000b800000 */
[----:B------:R-:W-:Y:S01]  /*2930*/  UMOV UR4, 0x40 ;  /* 0x0000004000047882 */ /* 0x000fe20000000000 */
[----:B------:R-:W-:Y:S01]  /*2940*/  NOP ;  /* 0x0000000000007918 */ /* 0x000fe20000000000 */
[----:B------:R-:W-:Y:S01]  /*2950*/  ULEA UR4, UR37, UR4, 0x18 ;  /* 0x0000000425047291 */ /* 0x000fe2000f8ec0ff */
[----:B------:R-:W-:Y:S02]  /*2960*/  UMOV UR5, 0x400 ;  /* 0x0000040000057882 */ /* 0x000fe40000000000 */
[----:B------:R-:W-:-:S06]  /*2970*/  ULEA UR37, UR37, UR5, 0x18 ;  /* 0x0000000525257291 */ /* 0x000fcc000f8ec0ff */
[----:B------:R-:W1:Y:S02]  /*2980*/  LDS.U8 R0, [UR4+0x1c] ;  /* 0x00001c04ff007984 */ /* 0x000e640008000000 */
[----:B-1----:R-:W-:-:S13]  /*2990*/  ISETP.NE.AND P0, PT, R0, RZ, PT ;  /* 0x000000ff0000720c */ /* 0x002fda0003f05270 */
[----:B------:R-:W-:Y:S05]  /*29a0*/  @P0 BRA `(.L_x_47) ;  /* 0x0000000000580947 */ /* 0x000fea0003800000 */
[----:B------:R-:W-:-:S13]  /*29b0*/  ELECT P0, URZ, PT ;  /* 0x0000000000ff782f */ /* 0x000fda0003800000 */
[----:B------:R-:W-:Y:S05]  /*29c0*/  @!P0 BRA `(.L_x_48) ;  /* 0x0000000000608947 */ /* 0x000fea0003800000 */
[----:B------:R-:W-:Y:S01]  /*29d0*/  UMOV UR5, 0x10 ;  /* 0x0000001000057882 */ /* 0x000fe20000000000 */
[----:B------:R-:W-:Y:S01]  /*29e0*/  HFMA2 R0, -RZ, RZ, 0, 5.9604644775390625e-08 ;  /* 0x00000001ff007431 */ /* 0x000fe200000001ff */
[----:B------:R-:W-:-:S03]  /*29f0*/  MOV R2, 0xffff ;  /* 0x0000ffff00027802 */ /* 0x000fc60000000f00 */
[----:B------:R-:W-:Y:S04]  /*2a00*/  DEPBAR.LE SB1, 0x36 ;  /* 0x00009d800000791a */ /* 0x000fe80000000000 */
[----:B------:R-:W1:Y:S02]  /*2a10*/  UTCATOMSWS.FIND_AND_SET.ALIGN UP0, UR5, UR5 ;  /* 0x00000005000575e3 */ /* 0x000e640008000800 */
[----:B-1----:R-:W-:Y:S01]  /*2a20*/  MOV R3, UR5 ;  /* 0x0000000500037c02 */ /* 0x002fe20008000f00 */
[----:B------:R-:W-:Y:S06]  /*2a30*/  BRA.U UP0, `(.L_x_49) ;  /* 0x0000000100187547 */ /* 0x000fec000b800000 */
.L_x_50:
[----:B------:R-:W-:Y:S05]  /*2a40*/  NANOSLEEP 0x64 ;  /* 0x000000640000795d */ /* 0x000fea0003800000 */
[----:B------:R-:W-:-:S05]  /*2a50*/  UMOV UR5, 0x10 ;  /* 0x0000001000057882 */ /* 0x000fca0000000000 */
[----:B------:R-:W-:Y:S04]  /*2a60*/  DEPBAR.LE SB1, 0x36 ;  /* 0x00009d800000791a */ /* 0x000fe80000000000 */
[----:B------:R-:W1:Y:S02]  /*2a70*/  UTCATOMSWS.FIND_AND_SET.ALIGN UP0, UR5, UR5 ;  /* 0x00000005000575e3 */ /* 0x000e640008000800 */
[----:B-1----:R-:W-:Y:S01]  /*2a80*/  MOV R3, UR5 ;  /* 0x0000000500037c02 */ /* 0x002fe20008000f00 */
[----:B------:R-:W-:Y:S05]  /*2a90*/  BRA.U !UP0, `(.L_x_50) ;  /* 0xfffffffd08e87547 */ /* 0x000fea000b83ffff */
.L_x_49:
[-C--:B------:R-:W-:Y:S02]  /*2aa0*/  SHF.L.U32 R2, R2, R3.reuse, RZ ;  /* 0x0000000302027219 */ /* 0x080fe400000006ff */
[----:B------:R-:W-:Y:S01]  /*2ab0*/  SHF.L.U32 R0, R0, R3, RZ ;  /* 0x0000000300007219 */ /* 0x000fe200000006ff */
[----:B------:R-:W-:Y:S02]  /*2ac0*/  IMAD.SHL.U32 R3, R3, 0x20, RZ ;  /* 0x0000002003037824 */ /* 0x000fe400078e00ff */
[----:B------:R1:W-:Y:S04]  /*2ad0*/  ATOMS.OR RZ, [UR4+0x14], R2 ;  /* 0x00001402ffff798c */ /* 0x0003e8000b000004 */
[----:B------:R1:W-:Y:S04]  /*2ae0*/  ATOMS.OR RZ, [UR4+0x18], R0 ;  /* 0x00001800ffff798c */ /* 0x0003e8000b000004 */
[----:B------:R1:W-:Y:S01]  /*2af0*/  STS [UR37+0x120], R3 ;  /* 0x00012003ff007988 */ /* 0x0003e20008000825 */
[----:B------:R-:W-:Y:S05]  /*2b00*/  BRA `(.L_x_48) ;  /* 0x0000000000107947 */ /* 0x000fea0003800000 */
.L_x_47:
[----:B------:R-:W-:Y:S02]  /*2b10*/  MOV R0, 0xffffffff ;  /* 0xffffffff00007802 */ /* 0x000fe40000000f00 */
[----:B------:R-:W-:-:S03]  /*2b20*/  MOV R2, 0x2b50 ;  /* 0x00002b5000027802 */ /* 0x000fc60000000f00 */
[----:B------:R1:W-:Y:S04]  /*2b30*/  STS [UR37+0x120], R0 ;  /* 0x00012000ff007988 */ /* 0x0003e80008000825 */
[----:B-1-3-5:R-:W-:Y:S05]  /*2b40*/  CALL.REL.NOINC `($__internal_1_$__cuda_sm10x_tcgen05_guardrail_trap_phase_invalid_during_alloc) ;  /* 0x0000006c00347944 */ /* 0x02afea0003c00000 */
.L_x_48:
[----:B------:R-:W-:Y:S05]  /*2b50*/  WARPSYNC.ALL ;  /* 0x0000000000007948 */ /* 0x000fea0003800000 */
[----:B------:R-:W2:Y:S01]  /*2b60*/  S2UR UR5, SR_CgaCtaId ;  /* 0x00000000000579c3 */ /* 0x000ea20000008800 */
[----:B------:R-:W-:Y:S01]  /*2b70*/  UMOV UR4, 0x400 ;  /* 0x0000040000047882 */ /* 0x000fe20000000000 */
[----:B------:R-:W-:-:S06]  /*2b80*/  NOP ;  /* 0x0000000000007918 */ /* 0x000fcc0000000000 */
[----:B------:R-:W-:Y:S06]  /*2b90*/  BAR.ARV 0x6, 0xa0 ;  /* 0x0182800000007b1d */ /* 0x000fec0000002000 */
[----:B------:R-:W4:Y:S01]  /*2ba0*/  LDCU UR7, c[0x0][0x38c] ;  /* 0x00007180ff0777ac */ /* 0x000f220008000800 */
[----:B------:R-:W-:Y:S01]  /*2bb0*/  IMAD.MOV.U32 R11, RZ, RZ, 0x1 ;  /* 0x00000001ff0b7424 */ /* 0x000fe200078e00ff */
[----:B------:R-:W-:Y:S01]  /*2bc0*/  CS2R R8, SRZ ;  /* 0x0000000000087805 */ /* 0x000fe2000001ff00 */
[----:B------:R-:W-:Y:S01]  /*2bd0*/  IMAD.MOV.U32 R10, RZ, RZ, RZ ;  /* 0x000000ffff0a7224 */ /* 0x000fe200078e00ff */
[----:B------:R-:W3:Y:S01]  /*2be0*/  LDCU UR6, c[0x0][0x38c] ;  /* 0x00007180ff0677ac */ /* 0x000ee20008000800 */
[----:B------:R-:W-:Y:S01]  /*2bf0*/  UMOV UR15, URZ ;  /* 0x000000ff000f7c82 */ /* 0x000fe20008000000 */
[----:B------:R-:W-:Y:S01]  /*2c00*/  UMOV UR14, URZ ;  /* 0x000000ff000e7c82 */ /* 0x000fe20008000000 */
[----:B--2---:R-:W-:Y:S01]  /*2c10*/  ULEA UR5, UR5, UR4, 0x18 ;  /* 0x0000000405057291 */ /* 0x004fe2000f8ec0ff */
[----:B------:R-:W-:Y:S01]  /*2c20*/  UMOV UR24, 0x0 ;  /* 0x0000000000187882 */ /* 0x000fe20000000000 */
[----:B------:R-:W-:-:S02]  /*2c30*/  UMOV UR25, 0x4400490 ;  /* 0x0440049000197882 */ /* 0x000fc40000000000 */
[----:B------:R-:W-:Y:S02]  /*2c40*/  UIADD3 UR10, UPT, UPT, UR5, 0x8800, URZ ;  /* 0x00008800050a7890 */ /* 0x000fe4000fffe0ff */
[----:B------:R-:W-:Y:S02]  /*2c50*/  UIADD3 UR11, UPT, UPT, UR5, 0xc800, URZ ;  /* 0x0000c800050b7890 */ /* 0x000fe4000fffe0ff */
[----:B----4-:R-:W-:Y:S01]  /*2c60*/  UIADD3 UR7, UPT, UPT, UR7, 0x3f, URZ ;  /* 0x0000003f07077890 */ /* 0x010fe2000fffe0ff */
[----:B-1----:R-:W1:Y:S01]  /*2c70*/  LDS R0, [UR5+0x120] ;  /* 0x00012005ff007984 */ /* 0x002e620008000800 */
[----:B------:R-:W-:Y:S02]  /*2c80*/  USHF.R.U32.HI UR10, URZ, 0x4, UR10 ;  /* 0x00000004ff0a7899 */ /* 0x000fe4000801160a */
[----:B------:R-:W-:Y:S02]  /*2c90*/  USHF.R.S32.HI UR4, URZ, 0x1f, UR7 ;  /* 0x0000001fff047899 */ /* 0x000fe40008011407 */
[----:B------:R-:W-:-:S02]  /*2ca0*/  USHF.R.U32.HI UR11, URZ, 0x4, UR11 ;  /* 0x00000004ff0b7899 */ /* 0x000fc4000801160b */
[----:B------:R-:W-:Y:S02]  /*2cb0*/  ULEA.HI UR4, UR4, UR7, URZ, 0x6 ;  /* 0x0000000704047291 */ /* 0x000fe4000f8f30ff */
[----:B------:R-:W-:Y:S02]  /*2cc0*/  ULOP3.LUT UR10, UR10, 0x3fff, URZ, 0xc0, !UPT ;  /* 0x00003fff0a0a7892 */ /* 0x000fe4000f8ec0ff */
[----:B------:R-:W-:Y:S02]  /*2cd0*/  USHF.R.S32.HI UR4, URZ, 0x6, UR4 ;  /* 0x00000006ff047899 */ /* 0x000fe40008011404 */
[----:B------:R-:W-:Y:S02]  /*2ce0*/  ULOP3.LUT UR11, UR11, 0x3fff, URZ, 0xc0, !UPT ;  /* 0x00003fff0b0b7892 */ /* 0x000fe4000f8ec0ff */
[----:B------:R-:W-:Y:S01]  /*2cf0*/  UISETP.LT.AND UP0, UPT, UR4, 0x1, UPT ;  /* 0x000000010400788c */ /* 0x000fe2000bf01270 */
[----:B------:R-:W-:Y:S01]  /*2d00*/  UMOV UR22, 0x0 ;  /* 0x0000000000167882 */ /* 0x000fe20000000000 */
[----:B------:R-:W-:-:S02]  /*2d10*/  UMOV UR23, 0x4400490 ;  /* 0x0440049000177882 */ /* 0x000fc40000000000 */
[----:B------:R-:W-:Y:S02]  /*2d20*/  USEL UR9, UR4, 0x1, !UP0 ;  /* 0x0000000104097887 */ /* 0x000fe4000c000000 */
[----:B------:R-:W-:Y:S02]  /*2d30*/  ULOP3.LUT UR10, UR10, 0x10000, URZ, 0xfc, !UPT ;  /* 0x000100000a0a7892 */ /* 0x000fe4000f8efcff */
[----:B------:R-:W-:Y:S02]  /*2d40*/  ULOP3.LUT UR11, UR11, 0x10000, URZ, 0xfc, !UPT ;  /* 0x000100000b0b7892 */ /* 0x000fe4000f8efcff */
[----:B------:R-:W-:Y:S02]  /*2d50*/  UIADD3 UR9, UPT, UPT, -UR9, URZ, URZ ;  /* 0x000000ff09097290 */ /* 0x000fe4000fffe1ff */
[----:B---3--:R-:W-:Y:S01]  /*2d60*/  UISETP.GE.AND UP3, UPT, UR6, 0x1, UPT ;  /* 0x000000010600788c */ /* 0x008fe2000bf66270 */
[----:B------:R-:W-:Y:S01]  /*2d70*/  UMOV UR20, 0x0 ;  /* 0x0000000000147882 */ /* 0x000fe20000000000 */
[----:B------:R-:W-:Y:S01]  /*2d80*/  UMOV UR21, 0x4400490 ;  /* 0x0440049000157882 */ /* 0x000fe20000000000 */
[----:B------:R-:W-:Y:S01]  /*2d90*/  UMOV UR18, 0x0 ;  /* 0x0000000000127882 */ /* 0x000fe20000000000 */
[----:B------:R-:W-:Y:S01]  /*2da0*/  UMOV UR19, 0x4400490 ;  /* 0x0440049000137882 */ /* 0x000fe20000000000 */
[----:B-1----:R-:W-:-:S15]  /*2db0*/  R2UR UR16, R0 ;  /* 0x00000000001072ca */ /* 0x002fde00000e0000 */
.L_x_57:
[----:B------:R-:W-:Y:S02]  /*2dc0*/  LEA R0, R10, UR5, 0x3 ;  /* 0x000000050a007c11 */ /* 0x000fe4000f8e18ff */
[----:B------:R-:W-:Y:S02]  /*2dd0*/  SHF.L.U32 R2, R9, 0x1f, RZ ;  /* 0x0000001f09027819 */ /* 0x000fe400000006ff */
[----:B------:R-:W-:Y:S01]  /*2de0*/  PLOP3.LUT P0, PT, PT, PT, UP3, 0x80, 0x8 ;  /* 0x000000000008781c */ /* 0x000fe20003f0f038 */
[----:B------:R-:W-:Y:S01]  /*2df0*/  VIADD R3, R0, 0x80 ;  /* 0x0000008000037836 */ /* 0x000fe20000000000 */
[----:B-1----:R-:W1:Y:S02]  /*2e00*/  SYNCS.PHASECHK.TRANS64.TRYWAIT P1, [R0+URZ+0x70], R2 ;  /* 0x00007002000075a7 */ /* 0x002e6400080211ff */
[----:B-1-3--:R-:W-:Y:S09]  /*2e10*/  @!P1 BRA `(.L_x_51) ;  /* 0x0000006000809947 */ /* 0x00aff20003800000 */
.L_x_140:
[----:B------:R-:W-:Y:S01]  /*2e20*/  LEA R4, R10, UR5, 0x4 ;  /* 0x000000050a047c11 */ /* 0x000fe2000f8e20ff */
[----:B------:R-:W-:Y:S01]  /*2e30*/  @UP3 ULEA UR6, UR14, UR5, 0x3 ;  /* 0x000000050e063291 */ /* 0x000fe2000f8e18ff */
[----:B------:R-:W-:Y:S01]  /*2e40*/  PLOP3.LUT P2, PT, PT, PT, PT, 0x80, 0x8 ;  /* 0x000000000008781c */ /* 0x000fe20003f4f070 */
[----:B------:R-:W-:Y:S01]  /*2e50*/  ULEA UR7, UR15, UR5, 0x3 ;  /* 0x000000050f077291 */ /* 0x000fe2000f8e18ff */
[----:B------:R-:W-:Y:S02]  /*2e60*/  PRMT R3, RZ, 0x654, R3 ;  /* 0x00000654ff037816 */ /* 0x000fe40000000003 */
[----:B------:R-:W2:Y:S01]  /*2e70*/  LDS.128 R4, [R4+0x100] ;  /* 0x0001000004047984 */ /* 0x000ea20000000c00 */
[----:B-1----:R-:W-:Y:S02]  /*2e80*/  @P0 SHF.L.U32 R2, R8, 0x1f, RZ ;  /* 0x0000001f08020819 */ /* 0x002fe400000006ff */
[----:B------:R-:W-:Y:S01]  /*2e90*/  SHF.L.U32 R0, R11, 0x1f, RZ ;  /* 0x0000001f0b007819 */ /* 0x000fe200000006ff */
[----:B------:R-:W-:Y:S01]  /*2ea0*/  @!PT LDS RZ, [RZ] ;  /* 0x00000000fffff984 */ /* 0x000fe20000000800 */
[----:B------:R-:W-:Y:S01]  /*2eb0*/  @!PT LDS RZ, [RZ] ;  /* 0x00000000fffff984 */ /* 0x000fe20000000800 */
[----:B------:R-:W-:Y:S01]  /*2ec0*/  @!PT LDS RZ, [RZ] ;  /* 0x00000000fffff984 */ /* 0x000fe20000000800 */
[----:B------:R-:W-:Y:S01]  /*2ed0*/  @!PT LDS RZ, [RZ] ;  /* 0x00000000fffff984 */ /* 0x000fe20000000800 */
[----:B------:R1:W-:Y:S06]  /*2ee0*/  MEMBAR.ALL.CTA ;  /* 0x0000000000007992 */ /* 0x0003ec0000008000 */
[----:B-1----:R-:W1:Y:S02]  /*2ef0*/  FENCE.VIEW.ASYNC.S ;  /* 0x00000000000073c6 */ /* 0x002e640000000000 */
[----:B-1----:R1:W-:Y:S01]  /*2f00*/  SYNCS.ARRIVE.TRANS64.RED.A1T0 RZ, [R3+URZ], RZ ;  /* 0x000000ff03ff79a7 */ /* 0x0023e200081004ff */
[----:B------:R1:W3:Y:S01]  /*2f10*/  @P0 SYNCS.PHASECHK.TRANS64.TRYWAIT P2, [UR6], R2 ;  /* 0x00000002ff0005a7 */ /* 0x0002e20008041106 */
[----:B------:R-:W-:Y:S01]  /*2f20*/  ULEA.HI UR6, UR15, UR15, URZ, 0x1 ;  /* 0x0000000f0f067291 */ /* 0x000fe2000f8f08ff */
[----:B--2---:R-:W-:-:S03]  /*2f30*/  LOP3.LUT P1, RZ, R6, 0x1, RZ, 0xc0, !PT ;  /* 0x0000000106ff7812 */ /* 0x004fc6000782c0ff */
[----:B------:R-:W-:Y:S02]  /*2f40*/  USHF.L.U32 UR8, UR6, 0x7, URZ ;  /* 0x0000000706087899 */ /* 0x000fe400080006ff */
[----:B------:R-:W-:Y:S02]  /*2f50*/  ULOP3.LUT UR6, UR6, 0xffe, URZ, 0xc0, !UPT ;  /* 0x00000ffe06067892 */ /* 0x000fe4000f8ec0ff */
[----:B------:R-:W-:Y:S02]  /*2f60*/  ULOP3.LUT UR8, UR8, 0xffffff00, URZ, 0xc0, !UPT ;  /* 0xffffff0008087892 */ /* 0x000fe4000f8ec0ff */
[----:B------:R-:W-:Y:S02]  /*2f70*/  UIADD3 UR6, UPT, UPT, -UR6, UR15, URZ ;  /* 0x0000000f06067290 */ /* 0x000fe4000fffe1ff */
[----:B------:R-:W-:Y:S01]  /*2f80*/  UIADD3 UR8, UPT, UPT, UR16, UR8, URZ ;  /* 0x0000000810087290 */ /* 0x000fe2000fffe0ff */
[----:B------:R-:W2:Y:S03]  /*2f90*/  SYNCS.PHASECHK.TRANS64.TRYWAIT P0, [UR7+0xb0], R0 ;  /* 0x0000b000ff0075a7 */ /* 0x000ea60008001107 */
[----:B------:R-:W-:Y:S01]  /*2fa0*/  ULEA UR8, UR6, UR8, 0x14 ;  /* 0x0000000806087291 */ /* 0x000fe2000f8ea0ff */
[----:B-123--:R-:W-:Y:S11]  /*2fb0*/  @!P0 BRA `(.L_x_52) ;  /* 0x00000060002c8947 */ /* 0x00eff60003800000 */
.L_x_142:
[----:B------:R-:W-:Y:S01]  /*2fc0*/  IADD3 R10, PT, PT, R10, 0x1, RZ ;  /* 0x000000010a0a7810 */ /* 0x000fe20007ffe0ff */
[----:B------:R-:W-:Y:S06]  /*2fd0*/  BRA.U !UP3, `(.L_x_53) ;  /* 0x000000010bc07547 */ /* 0x000fec000b800000 */
[----:B------:R-:W-:Y:S01]  /*2fe0*/  UPLOP3.LUT UP4, UPT, UPT, UPT, UPT, 0x40, 0x4 ;  /* 0x000000000004789c */ /* 0x000fe20003f8e870 */
[----:B------:R-:W-:Y:S01]  /*2ff0*/  UMOV UR13, UR9 ;  /* 0x00000009000d7c82 */ /* 0x000fe20008000000 */
[----:B------:R-:W-:Y:S01]  /*3000*/  UMOV UR12, UR4 ;  /* 0x00000004000c7c82 */ /* 0x000fe20008000000 */
[----:B------:R-:W-:-:S08]  /*3010*/  UMOV UR17, UR14 ;  /* 0x0000000e00117c82 */ /* 0x000fd00008000000 */
.L_x_56:
[----:B------:R-:W-:Y:S02]  /*3020*/  UIADD3 UR13, UPT, UPT, UR13, 0x1, URZ ;  /* 0x000000010d0d7890 */ /* 0x000fe4000fffe0ff */
[----:B--2---:R-:W-:Y:S02]  /*3030*/  ULEA UR6, UR17, UR5, 0x3 ;  /* 0x0000000511067291 */ /* 0x004fe4000f8e18ff */
[----:B------:R-:W-:Y:S01]  /*3040*/  UISETP.NE.AND UP0, UPT, UR13, URZ, UPT ;  /* 0x000000ff0d00728c */ /* 0x000fe2000bf05270 */
[----:B---3--:R-:W-:Y:S10]  /*3050*/  @P2 BRA `(.L_x_54) ;  /* 0x00000000000c2947 */ /* 0x008ff40003800000 */
[----:B-1----:R-:W-:Y:S04]  /*3060*/  SHF.L.U32 R2, R8, 0x1f, RZ ;  /* 0x0000001f08027819 */ /* 0x002fe800000006ff */
[----:B------:R-:W1:Y:S02]  /*3070*/  SYNCS.PHASECHK.TRANS64.TRYWAIT P0, [UR6], R2 ;  /* 0x00000002ff0075a7 */ /* 0x000e640008001106 */
[----:B-1----:R-:W-:Y:S05]  /*3080*/  @!P0 BRA `(.L_x_55) ;  /* 0x0000006000108947 */ /* 0x002fea0003800000 */
.L_x_54:
[----:B------:R-:W-:Y:S01]  /*3090*/  UISETP.NE.AND UP1, UPT, UR12, 0x1, UPT ;  /* 0x000000010c00788c */ /* 0x000fe2000bf25270 */
[----:B------:R-:W-:Y:S01]  /*30a0*/  PLOP3.LUT P2, PT, PT, PT, PT, 0x80, 0x8 ;  /* 0x000000000008781c */ /* 0x000fe20003f4f070 */
[----:B------:R-:W-:Y:S02]  /*30b0*/  UIADD3 UR14, UPT, UPT, UR17, 0x1, URZ ;  /* 0x00000001110e7890 */ /* 0x000fe4000fffe0ff */
[----:B------:R-:W-:Y:S02]  /*30c0*/  ULEA UR28, UR17, UR11, 0xb ;  /* 0x0000000b111c7291 */ /* 0x000fe4000f8e58ff */
[----:B------:R-:W-:Y:S01]  /*30d0*/  UISETP.NE.AND UP2, UPT, UR14, 0x2, UPT ;  /* 0x000000020e00788c */ /* 0x000fe2000bf45270 */
[----:B------:R-:W-:Y:S01]  /*30e0*/  PLOP3.LUT P0, PT, PT, PT, UP1, 0x80, 0x8 ;  /* 0x000000000008781c */ /* 0x000fe20003f0f018 */
[----:B------:R-:W-:Y:S02]  /*30f0*/  UIADD3 UR40, UPT, UPT, UR28, 0x2, URZ ;  /* 0x000000021c287890 */ /* 0x000fe4000fffe0ff */
[----:B------:R-:W-:Y:S02]  /*3100*/  USEL UR27, URZ, 0x1, UP2 ;  /* 0x00000001ff1b7887 */ /* 0x000fe40009000000 */
[----:B------:R-:W-:Y:S02]  /*3110*/  USEL UR14, UR14, URZ, UP2 ;  /* 0x000000ff0e0e7287 */ /* 0x000fe40009000000 */
[----:B------:R-:W-:Y:S02]  /*3120*/  UIADD3 UR36, UPT, UPT, UR28, 0x4, URZ ;  /* 0x000000041c247890 */ /* 0x000fe4000fffe0ff */
[----:B------:R-:W-:Y:S01]  /*3130*/  @UP1 ULEA UR26, UR14, UR5, 0x3 ;  /* 0x000000050e1a1291 */ /* 0x000fe2000f8e18ff */
[----:B------:R-:W-:Y:S01]  /*3140*/  LOP3.LUT R8, R8, UR27, RZ, 0x3c, !PT ;  /* 0x0000001b08087c12 */ /* 0x000fe2000f8e3cff */
[----:B------:R-:W-:Y:S02]  /*3150*/  UIADD3 UR32, UPT, UPT, UR28, 0x6, URZ ;  /* 0x000000061c207890 */ /* 0x000fe4000fffe0ff */
[----:B------:R-:W-:Y:S01]  /*3160*/  UIADD3 UR6, UPT, UPT, UR6, 0x10, URZ ;  /* 0x0000001006067890 */ /* 0x000fe2000fffe0ff */
[----:B-1----:R-:W-:Y:S01]  /*3170*/  @P0 SHF.L.U32 R0, R8, 0x1f, RZ ;  /* 0x0000001f08000819 */ /* 0x002fe200000006ff */
[----:B------:R-:W-:Y:S01]  /*3180*/  UIADD3 UR12, UPT, UPT, UR12, -0x1, URZ ;  /* 0xffffffff0c0c7890 */ /* 0x000fe2000fffe0ff */
[----:B------:R-:W-:Y:S02]  /*3190*/  UMOV UR29, 0x40004040 ;  /* 0x40004040001d7882 */ /* 0x000fe40000000000 */
[----:B------:R2:W3:Y:S01]  /*31a0*/  @P0 SYNCS.PHASECHK.TRANS64.TRYWAIT P2, [UR26], R0 ;  /* 0x00000000ff0005a7 */ /* 0x0004e2000804111a */
[----:B------:R-:W-:Y:S01]  /*31b0*/  ULEA UR26, UR17, UR10, 0x9 ;  /* 0x0000000a111a7291 */ /* 0x000fe2000f8e48ff */
[----:B------:R-:W-:Y:S01]  /*31c0*/  UMOV UR27, 0x40004040 ;  /* 0x40004040001b7882 */ /* 0x000fe20000000000 */
[----:B------:R-:W-:Y:S02]  /*31d0*/  UMOV UR41, 0x40004040 ;  /* 0x4000404000297882 */ /* 0x000fe40000000000 */
[----:B------:R-:W-:Y:S02]  /*31e0*/  UIADD3 UR38, UPT, UPT, UR26, 0x2, URZ ;  /* 0x000000021a267890 */ /* 0x000fe4000fffe0ff */
[----:B------:R-:W-:Y:S02]  /*31f0*/  UIADD3 UR34, UPT, UPT, UR26, 0x4, URZ ;  /* 0x000000041a227890 */ /* 0x000fe4000fffe0ff */
[----:B------:R-:W-:Y:S01]  /*3200*/  UIADD3 UR30, UPT, UPT, UR26, 0x6, URZ ;  /* 0x000000061a1e7890 */ /* 0x000fe2000fffe0ff */
[----:B------:R2:W-:Y:S01]  /*3210*/  UTCHMMA gdesc[UR26], gdesc[UR28], tmem[UR8], tmem[UR24], idesc[UR25], UP4 ;  /* 0x00ff181c1a0075ea */ /* 0x0005e2000a000008 */
[----:B------:R-:W-:Y:S01]  /*3220*/  UPLOP3.LUT UP4, UPT, UPT, UPT, UPT, 0x80, 0x8 ;  /* 0x000000000008789c */ /* 0x000fe20003f8f070 */
[----:B------:R-:W-:Y:S01]  /*3230*/  UMOV UR39, 0x40004040 ;  /* 0x4000404000277882 */ /* 0x000fe20000000000 */
[----:B------:R-:W-:Y:S01]  /*3240*/  UMOV UR37, 0x40004040 ;  /* 0x4000404000257882 */ /* 0x000fe20000000000 */
[----:B------:R2:W-:Y:S01]  /*3250*/  UTCHMMA gdesc[UR38], gdesc[UR40], tmem[UR8], tmem[UR22], idesc[UR23], UPT ;  /* 0x00ff1628260075ea */ /* 0x0005e2000b800008 */
[----:B------:R-:W-:Y:S01]  /*3260*/  UMOV UR35, 0x40004040 ;  /* 0x4000404000237882 */ /* 0x000fe20000000000 */
[----:B------:R-:W-:Y:S01]  /*3270*/  UMOV UR33, 0x40004040 ;  /* 0x4000404000217882 */ /* 0x000fe20000000000 */
[----:B------:R-:W-:Y:S01]  /*3280*/  UMOV UR31, 0x40004040 ;  /* 0x40004040001f7882 */ /* 0x000fe20000000000 */
[----:B------:R2:W-:Y:S01]  /*3290*/  UTCHMMA gdesc[UR34], gdesc[UR36], tmem[UR8], tmem[UR20], idesc[UR21], UPT ;  /* 0x00ff1424220075ea */ /* 0x0005e2000b800008 */
[----:B------:R2:W-:Y:S01]  /*32a0*/  UTCHMMA gdesc[UR30], gdesc[UR32], tmem[UR8], tmem[UR18], idesc[UR19], UPT ;  /* 0x00ff12201e0075ea */ /* 0x0005e2000b800008 */
[----:B------:R2:W-:Y:S01]  /*32b0*/  UTCBAR [UR6], URZ ;  /* 0x000000ff060073e9 */ /* 0x0005e200080000ff */
[----:B------:R-:W-:Y:S01]  /*32c0*/  UMOV UR17, UR14 ;  /* 0x0000000e00117c82 */ /* 0x000fe20008000000 */
[----:B------:R-:W-:Y:S05]  /*32d0*/  BRA.U UP0, `(.L_x_56) ;  /* 0xfffffffd00507547 */ /* 0x000fea000b83ffff */
.L_x_53:
[----:B------:R-:W-:Y:S01]  /*32e0*/  UIADD3 UR15, UPT, UPT, UR15, 0x1, URZ ;  /* 0x000000010f0f7890 */ /* 0x000fe2000fffe0ff */
[C---:B------:R-:W-:Y:S01]  /*32f0*/  ISETP.NE.AND P0, PT, R10.reuse, 0x2, PT ;  /* 0x000000020a00780c */ /* 0x040fe20003f05270 */
[----:B------:R-:W-:Y:S02]  /*3300*/  UIADD3 UR7, UPT, UPT, UR7, 0x90, URZ ;  /* 0x0000009007077890 */ /* 0x000fe4000fffe0ff */
[----:B------:R-:W-:Y:S01]  /*3310*/  UISETP.NE.AND UP0, UPT, UR15, 0x4, UPT ;  /* 0x000000040f00788c */ /* 0x000fe2000bf05270 */
[----:B-12---:R-:W-:Y:S02]  /*3320*/  SEL R0, RZ, 0x1, P0 ;  /* 0x00000001ff007807 */ /* 0x006fe40000000000 */
[----:B------:R-:W-:Y:S01]  /*3330*/  SEL R10, R10, RZ, P0 ;  /* 0x000000ff0a0a7207 */ /* 0x000fe20000000000 */
[----:B------:R-:W-:Y:S01]  /*3340*/  USEL UR6, URZ, 0x1, UP0 ;  /* 0x00000001ff067887 */ /* 0x000fe20008000000 */
[----:B------:R-:W-:Y:S01]  /*3350*/  LOP3.LUT R9, R9, R0, RZ, 0x3c, !PT ;  /* 0x0000000009097212 */ /* 0x000fe200078e3cff */
[----:B------:R-:W-:Y:S01]  /*3360*/  USEL UR15, UR15, URZ, UP0 ;  /* 0x000000ff0f0f7287 */ /* 0x000fe20008000000 */
[----:B------:R1:W-:Y:S03]  /*3370*/  UTCBAR [UR7], URZ ;  /* 0x000000ff070073e9 */ /* 0x0003e600080000ff */
[----:B------:R-:W-:Y:S01]  /*3380*/  LOP3.LUT R11, R11, UR6, RZ, 0x3c, !PT ;  /* 0x000000060b0b7c12 */ /* 0x000fe2000f8e3cff */
[----:B------:R-:W-:Y:S07]  /*3390*/  @P1 BRA `(.L_x_57) ;  /* 0xfffffff800881947 */ /* 0x000fee000383ffff */
[----:B------:R-:W2:Y:S01]  /*33a0*/  S2UR UR4, SR_CgaCtaId ;  /* 0x00000000000479c3 */ /* 0x000ea20000008800 */
[----:B------:R-:W-:Y:S01]  /*33b0*/  ELECT P0, URZ, PT ;  /* 0x0000000000ff782f */ /* 0x000fe20003800000 */
[----:B------:R-:W-:Y:S01]  /*33c0*/  IMAD.MOV.U32 R0, RZ, RZ, 0x1 ;  /* 0x00000001ff007424 */ /* 0x000fe200078e00ff */
[----:B------:R-:W-:Y:S01]  /*33d0*/  UIADD3 UR5, UPT, UPT, UR5, 0xb0, URZ ;  /* 0x000000b005057890 */ /* 0x000fe2000fffe0ff */
[----:B------:R-:W-:Y:S01]  /*33e0*/  SHF.L.U32 R2, R11, 0x1f, RZ ;  /* 0x0000001f0b027819 */ /* 0x000fe200000006ff */
[----:B------:R-:W-:-:S03]  /*33f0*/  UMOV UR6, 0x40 ;  /* 0x0000004000067882 */ /* 0x000fc60000000000 */
[----:B------:R-:W-:Y:S01]  /*3400*/  UVIRTCOUNT.DEALLOC.SMPOOL 0x80 ;  /* 0x000000800000784c */ /* 0x000fe20000000000 */
[----:B--2---:R-:W-:Y:S02]  /*3410*/  ULEA UR4, UR4, UR6, 0x18 ;  /* 0x0000000604047291 */ /* 0x004fe4000f8ec0ff */
[----:B------:R-:W-:-:S07]  /*3420*/  ULEA UR6, UR15, UR5, 0x3 ;  /* 0x000000050f067291 */ /* 0x000fce000f8e18ff */
[----:B------:R2:W-:Y:S02]  /*3430*/  @P0 STS.U8 [UR4+0x1c], R0 ;  /* 0x00001c00ff000988 */ /* 0x0005e40008000004 */
[----:B------:R-:W4:Y:S02]  /*3440*/  SYNCS.PHASECHK.TRANS64.TRYWAIT P0, [UR6], R2 ;  /* 0x00000002ff0075a7 */ /* 0x000f240008001106 */
[----:B--2-4-:R-:W-:Y:S05]  /*3450*/  @!P0 BRA `(.L_x_58) ;  /* 0x0000005c00348947 */ /* 0x014fea0003800000 */
.L_x_145:
[----:B-1----:R-:W-:-:S04]  /*3460*/  UIADD3 UR7, UPT, UPT, UR15, 0x1, URZ ;  /* 0x000000010f077890 */ /* 0x002fc8000fffe0ff */
[----:B------:R-:W-:-:S04]  /*3470*/  UISETP.NE.AND UP0, UPT, UR7, 0x4, UPT ;  /* 0x000000040700788c */ /* 0x000fc8000bf05270 */
[----:B------:R-:W-:Y:S02]  /*3480*/  USEL UR8, URZ, 0x1, UP0 ;  /* 0x00000001ff087887 */ /* 0x000fe40008000000 */
[----:B------:R-:W-:-:S04]  /*3490*/  USEL UR7, UR7, URZ, UP0 ;  /* 0x000000ff07077287 */ /* 0x000fc80008000000 */
[----:B------:R-:W-:Y:S01]  /*34a0*/  ULEA UR6, UR7, UR5, 0x3 ;  /* 0x0000000507067291 */ /* 0x000fe2000f8e18ff */
[----:B--2---:R-:W-:-:S04]  /*34b0*/  LOP3.LUT R2, R11, UR8, RZ, 0x3c, !PT ;  /* 0x000000080b027c12 */ /* 0x004fc8000f8e3cff */
[----:B------:R-:W-:-:S04]  /*34c0*/  SHF.L.U32 R3, R2, 0x1f, RZ ;  /* 0x0000001f02037819 */ /* 0x000fc800000006ff */
[----:B------:R-:W1:Y:S02]  /*34d0*/  SYNCS.PHASECHK.TRANS64.TRYWAIT P0, [UR6], R3 ;  /* 0x00000003ff0075a7 */ /* 0x000e640008001106 */
[----:B-1----:R-:W-:Y:S05]  /*34e0*/  @!P0 BRA `(.L_x_59) ;  /* 0x0000005c00288947 */ /* 0x002fea0003800000 */
.L_x_147:
[----:B------:R-:W-:-:S04]  /*34f0*/  UIADD3 UR7, UPT, UPT, UR7, 0x1, URZ ;  /* 0x0000000107077890 */ /* 0x000fc8000fffe0ff */
[----:B------:R-:W-:-:S04]  /*3500*/  UISETP.NE.AND UP0, UPT, UR7, 0x4, UPT ;  /* 0x000000040700788c */ /* 0x000fc8000bf05270 */
[----:B------:R-:W-:Y:S02]  /*3510*/  USEL UR8, URZ, 0x1, UP0 ;  /* 0x00000001ff087887 */ /* 0x000fe40008000000 */
[----:B------:R-:W-:-:S04]  /*3520*/  USEL UR7, UR7, URZ, UP0 ;  /* 0x000000ff07077287 */ /* 0x000fc80008000000 */
[----:B------:R-:W-:Y:S01]  /*3530*/  ULEA UR6, UR7, UR5, 0x3 ;  /* 0x0000000507067291 */ /* 0x000fe2000f8e18ff */
[----:B------:R-:W-:-:S04]  /*3540*/  LOP3.LUT R2, R2, UR8, RZ, 0x3c, !PT ;  /* 0x0000000802027c12 */ /* 0x000fc8000f8e3cff */
[----:B-1----:R-:W-:-:S04]  /*3550*/  SHF.L.U32 R3, R2, 0x1f, RZ ;  /* 0x0000001f02037819 */ /* 0x002fc800000006ff */
[----:B------:R-:W1:Y:S02]  /*3560*/  SYNCS.PHASECHK.TRANS64.TRYWAIT P0, [UR6], R3 ;  /* 0x00000003ff0075a7 */ /* 0x000e640008001106 */
[----:B-1----:R-:W-:Y:S05]  /*3570*/  @!P0 BRA `(.L_x_60) ;  /* 0x0000005c001c8947 */ /* 0x002fea0003800000 */
.L_x_149:
[----:B------:R-:W-:-:S04]  /*3580*/  UIADD3 UR7, UPT, UPT, UR7, 0x1, URZ ;  /* 0x0000000107077890 */ /* 0x000fc8000fffe0ff */
[----:B------:R-:W-:-:S04]  /*3590*/  UISETP.NE.AND UP0, UPT, UR7, 0x4, UPT ;  /* 0x000000040700788c */ /* 0x000fc8000bf05270 */
[----:B------:R-:W-:Y:S02]  /*35a0*/  USEL UR6, URZ, 0x1, UP0 ;  /* 0x00000001ff067887 */ /* 0x000fe40008000000 */
[----:B------:R-:W-:-:S04]  /*35b0*/  USEL UR7, UR7, URZ, UP0 ;  /* 0x000000ff07077287 */ /* 0x000fc80008000000 */
[----:B------:R-:W-:Y:S01]  /*35c0*/  ULEA UR7, UR7, UR5, 0x3 ;  /* 0x0000000507077291 */ /* 0x000fe2000f8e18ff */
[----:B------:R-:W-:-:S04]  /*35d0*/  LOP3.LUT R2, R2, UR6, RZ, 0x3c, !PT ;  /* 0x0000000602027c12 */ /* 0x000fc8000f8e3cff */
[----:B------:R-:W-:-:S04]  /*35e0*/  SHF.L.U32 R2, R2, 0x1f, RZ ;  /* 0x0000001f02027819 */ /* 0x000fc800000006ff */
[----:B------:R-:W2:Y:S02]  /*35f0*/  SYNCS.PHASECHK.TRANS64.TRYWAIT P0, [UR7], R2 ;  /* 0x00000002ff0075a7 */ /* 0x000ea40008001107 */
[----:B--2---:R-:W-:Y:S05]  /*3600*/  @!P0 BRA `(.L_x_61) ;  /* 0x0000005c00108947 */ /* 0x004fea0003800000 */
.L_x_151:
[----:B------:R-:W-:Y:S01]  /*3610*/  NOP ;  /* 0x0000000000007918 */ /* 0x000fe20000000000 */
[----:B-1----:R-:W1:Y:S01]  /*3620*/  LDS R0, [UR4+0x14] ;  /* 0x00001404ff007984 */ /* 0x002e620008000800 */
[----:B------:R-:W-:Y:S01]  /*3630*/  ULOP3.LUT UR6, UR16, 0xffff, URZ, 0xc0, !UPT ;  /* 0x0000ffff10067892 */ /* 0x000fe2000f8ec0ff */
[----:B------:R-:W-:Y:S01]  /*3640*/  UMOV UR8, 0xffff ;  /* 0x0000ffff00087882 */ /* 0x000fe20000000000 */
[----:B------:R-:W-:Y:S02]  /*3650*/  UMOV UR5, 0x1 ;  /* 0x0000000100057882 */ /* 0x000fe40000000000 */
[----:B------:R-:W-:-:S04]  /*3660*/  USHF.R.U32.HI UR6, URZ, 0x5, UR6 ;  /* 0x00000005ff067899 */ /* 0x000fc80008011606 */
[----:B------:R-:W-:Y:S02]  /*3670*/  USHF.L.U32 UR8, UR8, UR6, URZ ;  /* 0x0000000608087299 */ /* 0x000fe400080006ff */
[----:B------:R-:W-:-:S04]  /*3680*/  USHF.L.U32 UR5, UR5, UR6, URZ ;  /* 0x0000000605057299 */ /* 0x000fc800080006ff */
[----:B-1----:R-:W-:-:S04]  /*3690*/  LOP3.LUT R0, R0, UR8, RZ, 0xc0, !PT ;  /* 0x0000000800007c12 */ /* 0x002fc8000f8ec0ff */
[----:B------:R-:W-:-:S13]  /*36a0*/  ISETP.NE.AND P0, PT, R0, UR8, PT ;  /* 0x0000000800007c0c */ /* 0x000fda000bf05270 */
[----:B------:R-:W-:Y:S05]  /*36b0*/  @P0 BRA `(.L_x_62) ;  /* 0x0000000000580947 */ /* 0x000fea0003800000 */
[----:B------:R-:W1:Y:S02]  /*36c0*/  LDS R0, [UR4+0x18] ;  /* 0x00001804ff007984 */ /* 0x000e640008000800 */
[----:B-1----:R-:W-:-:S04]  /*36d0*/  LOP3.LUT R0, R0, UR5, RZ, 0xc0, !PT ;  /* 0x0000000500007c12 */ /* 0x002fc8000f8ec0ff */
[----:B------:R-:W-:-:S13]  /*36e0*/  ISETP.NE.AND P0, PT, R0, UR5, PT ;  /* 0x0000000500007c0c */ /* 0x000fda000bf05270 */
[----:B------:R-:W-:Y:S05]  /*36f0*/  @P0 BRA `(.L_x_63) ;  /* 0x00000000003c0947 */ /* 0x000fea0003800000 */
[----:B------:R-:W1:Y:S01]  /*3700*/  S2R R2, SR_LANEID ;  /* 0x0000000000027919 */ /* 0x000e620000000000 */
[----:B------:R-:W-:Y:S01]  /*3710*/  ULOP3.LUT UR8, URZ, UR8, URZ, 0x33, !UPT ;  /* 0x00000008ff087292 */ /* 0x000fe2000f8e33ff */
[----:B------:R-:W-:Y:S02]  /*3720*/  VOTEU.ANY UR7, UPT, PT ;  /* 0x0000000000077886 */ /* 0x000fe400038e0100 */
[----:B------:R-:W-:-:S03]  /*3730*/  UFLO.U32 UR7, UR7 ;  /* 0x00000007000772bd */ /* 0x000fc600080e0000 */
[----:B------:R-:W-:-:S04]  /*3740*/  IMAD.U32 R0, RZ, RZ, UR8 ;  /* 0x00000008ff007e24 */ /* 0x000fc8000f8e00ff */
[----:B------:R2:W4:Y:S02]  /*3750*/  REDUX UR6, R0 ;  /* 0x00000000000673c4 */ /* 0x0005240000000000 */
[----:B------:R1:W-:Y:S02]  /*3760*/  UTCATOMSWS.AND URZ, UR8 ;  /* 0x0000000800ff79e3 */ /* 0x0003e40008000000 */
[----:B-1----:R-:W-:Y:S02]  /*3770*/  ISETP.EQ.U32.AND P0, PT, R2, UR7, PT ;  /* 0x0000000702007c0c */ /* 0x002fe4000bf02070 */
[----:B--2---:R-:W-:Y:S02]  /*3780*/  LOP3.LUT R0, RZ, UR5, RZ, 0x33, !PT ;  /* 0x00000005ff007c12 */ /* 0x004fe4000f8e33ff */
[----:B----4-:R-:W-:Y:S02]  /*3790*/  MOV R2, UR6 ;  /* 0x0000000600027c02 */ /* 0x010fe40008000f00 */
[----:B------:R-:W1:Y:S07]  /*37a0*/  REDUX UR5, R0 ;  /* 0x00000000000573c4 */ /* 0x000e6e0000000000 */
[----:B------:R2:W-:Y:S01]  /*37b0*/  @P0 ATOMS.AND RZ, [UR4+0x14], R2 ;  /* 0x00001402ffff098c */ /* 0x0005e2000a800004 */
[----:B-1----:R-:W-:-:S05]  /*37c0*/  IMAD.U32 R0, RZ, RZ, UR5 ;  /* 0x00000005ff007e24 */ /* 0x002fca000f8e00ff */
[----:B------:R2:W-:Y:S01]  /*37d0*/  @P0 ATOMS.AND RZ, [UR4+0x18], R0 ;  /* 0x00001800ffff098c */ /* 0x0005e2000a800004 */
[----:B------:R-:W-:Y:S05]  /*37e0*/  BRA `(.L_x_64) ;  /* 0x0000000000147947 */ /* 0x000fea0003800000 */
.L_x_63:
[----:B------:R-:W-:Y:S02]  /*37f0*/  MOV R2, 0x3810 ;  /* 0x0000381000027802 */ /* 0x000fe40000000f00 */
[----:B---3-5:R-:W-:Y:S05]  /*3800*/  CALL.REL.NOINC `($__internal_0_$__cuda_sm10x_tcgen05_guardrail_trap_col_being_dealloced_not_returned_by_alloc) ;  /* 0x0000005c00f87944 */ /* 0x028fea0003c00000 */
[----:B------:R-:W-:Y:S05]  /*3810*/  BRA `(.L_x_64) ;  /* 0x0000000000087947 */ /* 0x000fea0003800000 */
.L_x_62:
[----:B------:R-:W-:Y:S02]  /*3820*/  MOV R2, 0x3840 ;  /* 0x0000384000027802 */ /* 0x000fe40000000f00 */
[----:B---3-5:R-:W-:Y:S05]  /*3830*/  CALL.REL.NOINC `($__internal_2_$__cuda_sm10x_tcgen05_guardrail_trap_unallocated_columns_being_dealloced) ;  /* 0x0000006000047944 */ /* 0x028fea0003c00000 */
.L_x_64:
[----:B------:R-:W-:Y:S01]  /*3840*/  NOP ;  /* 0x0000000000007918 */ /* 0x000fe20000000000 */
[----:B------:R-:W-:Y:S05]  /*3850*/  EXIT ;  /* 0x000000000000794d */ /* 0x000fea0003800000 */
.L_x_46:
[----:B------:R-:W-:-:S09]  /*3860*/  UISETP.NE.OR UP2, UPT, UR8, 0x3, !UP2 ;  /* 0x000000030800788c */ /* 0x000fd2000d745670 */
[----:B------:R-:W-:Y:S05]  /*3870*/  BRA.U UP2, `(.L_x_65) ;  /* 0x0000001102087547 */ /* 0x000fea000b800000 */
[----:B------:R-:W1:Y:S01]  /*3880*/  LDC R0, c[0x0][0xb30] ;  /* 0x0002cc00ff007b82 */ /* 0x000e620000000800 */
[----:B------:R-:W2:Y:S01]  /*3890*/  LDCU.64 UR8, c[0x0][0x888] ;  /* 0x00011100ff0877ac */ /* 0x000ea20008000a00 */
[----:B------:R-:W-:Y:S02]  /*38a0*/  HFMA2 R27, -RZ, RZ, 0, 0 ;  /* 0x00000000ff1b7431 */ /* 0x000fe400000001ff */
[----:B------:R-:W-:Y:S01]  /*38b0*/  IMAD.MOV.U32 R29, RZ, RZ, 0x1 ;  /* 0x00000001ff1d7424 */ /* 0x000fe200078e00ff */
[----:B------:R-:W-:Y:S01]  /*38c0*/  MOV R25, 0x2000 ;  /* 0x0000200000197802 */ /* 0x000fe20000000f00 */
[----:B------:R-:W4:Y:S01]  /*38d0*/  LDCU.64 UR4, c[0x0][0x890] ;  /* 0x00011200ff0477ac */ /* 0x000f220008000a00 */
[----:B------:R-:W-:Y:S01]  /*38e0*/  IMAD.MOV.U32 R28, RZ, RZ, RZ ;  /* 0x000000ffff1c7224 */ /* 0x000fe200078e00ff */
[----:B------:R-:W3:Y:S01]  /*38f0*/  LDC R24, c[0x0][0x370] ;  /* 0x0000dc00ff187b82 */ /* 0x000ee20000000800 */
[----:B------:R-:W-:Y:S01]  /*3900*/  UMOV UR7, 0x400 ;  /* 0x0000040000077882 */ /* 0x000fe20000000000 */
[----:B------:R-:W-:-:S02]  /*3910*/  UPLOP3.LUT UP1, UPT, UPT, UPT, UPT, 0x40, 0x4 ;  /* 0x000000000004789c */ /* 0x000fc40003f2e870 */
[----:B------:R-:W-:-:S04]  /*3920*/  ULEA UR7, UR37, UR7, 0x18 ;  /* 0x0000000725077291 */ /* 0x000fc8000f8ec0ff */
[----:B------:R-:W3:Y:S01]  /*3930*/  LDC R3, c[0x0][0xb0c] ;  /* 0x0002c300ff037b82 */ /* 0x000ee20000000800 */
[----:B------:R-:W-:Y:S02]  /*3940*/  UIADD3 UR13, UPT, UPT, UR7, 0x38, URZ ;  /* 0x00000038070d7890 */ /* 0x000fe4000fffe0ff */
[----:B--2---:R-:W-:Y:S02]  /*3950*/  UISETP.NE.U32.AND UP2, UPT, UR8, URZ, UPT ;  /* 0x000000ff0800728c */ /* 0x004fe4000bf45070 */
[----:B------:R-:W-:Y:S02]  /*3960*/  UIADD3 UR33, UPT, UPT, UR7, 0x20, URZ ;  /* 0x0000002007217890 */ /* 0x000fe4000fffe0ff */
[----:B----4-:R-:W-:Y:S01]  /*3970*/  UISETP.NE.U32.AND UP3, UPT, UR4, URZ, UPT ;  /* 0x000000ff0400728c */ /* 0x010fe2000bf65070 */
[----:B------:R-:W2:Y:S01]  /*3980*/  LDC R18, c[0x0][0xb20] ;  /* 0x0002c800ff127b82 */ /* 0x000ea20000000800 */
[----:B-1----:R-:W-:Y:S01]  /*3990*/  ISETP.NE.AND P1, PT, R0, 0x1, PT ;  /* 0x000000010000780c */ /* 0x002fe20003f25270 */
[----:B------:R-:W-:-:S02]  /*39a0*/  UISETP.NE.AND.EX UP2, UPT, UR9, URZ, UPT, UP2 ;  /* 0x000000ff0900728c */ /* 0x000fc4000bf45320 */
[----:B------:R-:W-:Y:S02]  /*39b0*/  UIADD3 UR25, UPT, UPT, UR7, 0x28, URZ ;  /* 0x0000002807197890 */ /* 0x000fe4000fffe0ff */
[----:B------:R-:W-:Y:S02]  /*39c0*/  UIADD3 UR17, UPT, UPT, UR7, 0x30, URZ ;  /* 0x0000003007117890 */ /* 0x000fe4000fffe0ff */
[----:B------:R-:W1:Y:S01]  /*39d0*/  LDC.64 R30, c[0x0][0x348] ;  /* 0x0000d200ff1e7b82 */ /* 0x000e620000000a00 */
[----:B------:R-:W-:Y:S02]  /*39e0*/  UPRMT UR13, UR37, 0x654, UR13 ;  /* 0x00000654250d7896 */ /* 0x000fe4000800000d */
[----:B------:R-:W-:-:S05]  /*39f0*/  UISETP.NE.AND.EX UP3, UPT, UR5, URZ, UPT, UP3 ;  /* 0x000000ff0500728c */ /* 0x000fca000bf65330 */
[----:B------:R-:W4:Y:S08]  /*3a00*/  LDC.64 R16, c[0x0][0xb10] ;  /* 0x0002c400ff107b82 */ /* 0x000f300000000a00 */
[----:B------:R-:W1:Y:S08]  /*3a10*/  LDC.64 R6, c[0x0][0xb18] ;  /* 0x0002c600ff067b82 */ /* 0x000e700000000a00 */
[----:B------:R-:W1:Y:S08]  /*3a20*/  LDC.64 R4, c[0x0][0xb28] ;  /* 0x0002ca00ff047b82 */ /* 0x000e700000000a00 */
[----:B--23--:R-:W1:Y:S02]  /*3a30*/  LDC R19, c[0x0][0x374] ;  /* 0x0000dd00ff137b82 */ /* 0x00ce640000000800 */
.L_x_76:
[C---:B------:R-:W-:Y:S02]  /*3a40*/  LEA R0, R28.reuse, UR7, 0x3 ;  /* 0x000000071c007c11 */ /* 0x040fe4000f8e18ff */
[----:B------:R-:W-:Y:S02]  /*3a50*/  SHF.L.U32 R2, R27, 0x1f, RZ ;  /* 0x0000001f1b027819 */ /* 0x000fe400000006ff */
[----:B------:R-:W-:Y:S02]  /*3a60*/  LEA R20, R28, UR7, 0x4 ;  /* 0x000000071c147c11 */ /* 0x000fe4000f8e20ff */
[----:B--2---:R-:W2:Y:S02]  /*3a70*/  SYNCS.PHASECHK.TRANS64.TRYWAIT P0, [R0+URZ+0x70], R2 ;  /* 0x00007002000075a7 */ /* 0x004ea400080011ff */
[----:B--2---:R-:W-:Y:S05]  /*3a80*/  @!P0 BRA `(.L_x_66) ;  /* 0x0000005800088947 */ /* 0x004fea0003800000 */
.L_x_152:
[----:B------:R-:W-:Y:S01]  /*3a90*/  ISETP.GE.AND P0, PT, R40, 0x1, PT ;  /* 0x000000012800780c */ /* 0x000fe20003f06270 */
[----:B------:R-:W3:Y:S01]  /*3aa0*/  LDS.128 R20, [R20+0x100] ;  /* 0x0001000014147984 */ /* 0x000ee20000000c00 */
[----:B--2---:R-:W-:Y:S01]  /*3ab0*/  VIADD R0, R0, 0x80 ;  /* 0x0000008000007836 */ /* 0x004fe20000000000 */
[----:B------:R-:W-:Y:S01]  /*3ac0*/  @!PT LDS RZ, [RZ] ;  /* 0x00000000fffff984 */ /* 0x000fe20000000800 */
[----:B------:R-:W-:Y:S01]  /*3ad0*/  @!PT LDS RZ, [RZ] ;  /* 0x00000000fffff984 */ /* 0x000fe20000000800 */
[----:B------:R-:W-:Y:S01]  /*3ae0*/  @!PT LDS RZ, [RZ] ;  /* 0x00000000fffff984 */ /* 0x000fe20000000800 */
[----:B------:R-:W-:Y:S01]  /*3af0*/  @!PT LDS RZ, [RZ] ;  /* 0x00000000fffff984 */ /* 0x000fe20000000800 */
[----:B------:R2:W-:Y:S06]  /*3b00*/  MEMBAR.ALL.CTA ;  /* 0x0000000000007992 */ /* 0x0005ec0000008000 */
[----:B--2---:R-:W2:Y:S01]  /*3b10*/  FENCE.VIEW.ASYNC.S ;  /* 0x00000000000073c6 */ /* 0x004ea20000000000 */
[----:B------:R-:W-:Y:S04]  /*3b20*/  PRMT R0, RZ, 0x654, R0 ;  /* 0x00000654ff007816 */ /* 0x000fe80000000000 */
[----:B--2---:R2:W-:Y:S01]  /*3b30*/  SYNCS.ARRIVE.TRANS64.RED.A1T0 RZ, [R0+URZ], RZ ;  /* 0x000000ff00ff79a7 */ /* 0x0045e200081004ff */
[----:B---3--:R-:W-:Y:S11]  /*3b40*/  LOP3.LUT P3, RZ, R22, 0x1, RZ, 0xc0, !PT ;  /* 0x0000000116ff7812 */ /* 0x008ff6000786c0ff */
[----:B------:R-:W-:Y:S02]  /*3b50*/  @!UPT UIADD3 URZ, UPT, UPT, URZ, URZ, URZ ;  /* 0x000000fffffff290 */ /* 0x000fe4000fffe0ff */
[----:B------:R-:W-:Y:S02]  /*3b60*/  @P3 MOV R11, R20 ;  /* 0x00000014000b3202 */ /* 0x000fe40000000f00 */
[----:B------:R-:W-:Y:S01]  /*3b70*/  @P3 LOP3.LUT R10, R21, 0xffff, RZ, 0xc0, !PT ;  /* 0x0000ffff150a3812 */ /* 0x000fe200078ec0ff */
[----:B--2---:R-:W-:Y:S06]  /*3b80*/  @!P0 BRA `(.L_x_67) ;  /* 0x0000000000a48947 */ /* 0x004fec0003800000 */
[-C--:B-1----:R-:W-:Y:S01]  /*3b90*/  IMAD.HI.U32 R0, R19, R7.reuse, RZ ;  /* 0x0000000713007227 */ /* 0x082fe200078e00ff */
[----:B------:R-:W-:Y:S02]  /*3ba0*/  ISETP.NE.AND P0, PT, R6, 0x1, PT ;  /* 0x000000010600780c */ /* 0x000fe40003f05270 */
[----:B------:R-:W-:Y:S01]  /*3bb0*/  ISETP.NE.AND P2, PT, R40, 0x1, PT ;  /* 0x000000012800780c */ /* 0x000fe20003f45270 */
[----:B----4-:R-:W-:Y:S01]  /*3bc0*/  IMAD.HI.U32 R9, R24, R16, RZ ;  /* 0x0000001018097227 */ /* 0x010fe200078e00ff */
[----:B------:R-:W-:Y:S02]  /*3bd0*/  SHF.R.U32.HI R0, RZ, R18, R0 ;  /* 0x00000012ff007219 */ /* 0x000fe40000011600 */
[----:B------:R-:W-:Y:S01]  /*3be0*/  ISETP.NE.AND P4, PT, R3, 0x1, PT ;  /* 0x000000010300780c */ /* 0x000fe20003f85270 */
[----:B------:R-:W-:Y:S01]  /*3bf0*/  IMAD.HI.U32 R13, R10, R7, RZ ;  /* 0x000000070a0d7227 */ /* 0x000fe200078e00ff */
[----:B------:R-:W-:Y:S02]  /*3c00*/  SHF.R.U32.HI R9, RZ, R17, R9 ;  /* 0x00000011ff097219 */ /* 0x000fe40000011609 */
[----:B------:R-:W-:Y:S01]  /*3c10*/  SEL R0, R19, R0, !P0 ;  /* 0x0000000013007207 */ /* 0x000fe20004000000 */
[----:B------:R-:W-:Y:S01]  /*3c20*/  IMAD.HI.U32 R12, R11, R16, RZ ;  /* 0x000000100b0c7227 */ /* 0x000fe200078e00ff */
[----:B------:R-:W-:Y:S03]  /*3c30*/  SEL R9, R24, R9, !P4 ;  /* 0x0000000918097207 */ /* 0x000fe60006000000 */
[-C--:B------:R-:W-:Y:S01]  /*3c40*/  IMAD.HI.U32 R8, R0, R4.reuse, RZ ;  /* 0x0000000400087227 */ /* 0x080fe200078e00ff */
[----:B------:R-:W-:Y:S03]  /*3c50*/  SHF.R.U32.HI R12, RZ, R17, R12 ;  /* 0x00000011ff0c7219 */ /* 0x000fe6000001160c */
[----:B------:R-:W-:Y:S01]  /*3c60*/  IMAD.HI.U32 R2, R9, R4, RZ ;  /* 0x0000000409027227 */ /* 0x000fe200078e00ff */
[-C--:B------:R-:W-:Y:S02]  /*3c70*/  @P2 SHF.R.U32.HI R0, RZ, R5.reuse, R8 ;  /* 0x00000005ff002219 */ /* 0x080fe40000011608 */
[----:B------:R-:W-:Y:S02]  /*3c80*/  SHF.R.U32.HI R8, RZ, R18, R13 ;  /* 0x00000012ff087219 */ /* 0x000fe4000001160d */
[----:B------:R-:W-:Y:S01]  /*3c90*/  @P2 SHF.R.U32.HI R9, RZ, R5, R2 ;  /* 0x00000005ff092219 */ /* 0x000fe20000011602 */
[----:B------:R-:W-:Y:S01]  /*3ca0*/  IMAD R0, R40, R0, RZ ;  /* 0x0000000028007224 */ /* 0x000fe200078e02ff */
[----:B------:R-:W-:Y:S02]  /*3cb0*/  SEL R8, R10, R8, !P0 ;  /* 0x000000080a087207 */ /* 0x000fe40004000000 */
[----:B------:R-:W-:Y:S01]  /*3cc0*/  SEL R2, R11, R12, !P4 ;  /* 0x0000000c0b027207 */ /* 0x000fe20006000000 */
[----:B------:R-:W-:Y:S01]  /*3cd0*/  IMAD R12, R40, R9, RZ ;  /* 0x00000009280c7224 */ /* 0x000fe200078e02ff */
[C---:B------:R-:W-:Y:S01]  /*3ce0*/  ISETP.GE.AND P0, PT, R8.reuse, R0, PT ;  /* 0x000000000800720c */ /* 0x040fe20003f06270 */
[----:B------:R-:W-:Y:S03]  /*3cf0*/  IMAD.HI.U32 R0, R8, R4, RZ ;  /* 0x0000000408007227 */ /* 0x000fe600078e00ff */
[----:B------:R-:W-:Y:S02]  /*3d00*/  ISETP.GE.OR P0, PT, R2, R12, P0 ;  /* 0x0000000c0200720c */ /* 0x000fe40000706670 */
[-C--:B------:R-:W-:Y:S04]  /*3d10*/  SHF.R.U32.HI R0, RZ, R5.reuse, R0 ;  /* 0x00000005ff007219 */ /* 0x080fe80000011600 */
[----:B------:R-:W-:Y:S05]  /*3d20*/  SEL R13, R8, R0, !P2 ;  /* 0x00000000080d7207 */ /* 0x000fea0005000000 */
[----:B------:R-:W-:Y:S02]  /*3d30*/  IMAD.MOV R12, RZ, RZ, -R13 ;  /* 0x000000ffff0c7224 */ /* 0x000fe400078e0a0d */
[----:B------:R-:W-:Y:S04]  /*3d40*/  @!P0 IMAD.HI.U32 R0, R2, R4, RZ ;  /* 0x0000000402008227 */ /* 0x000fe800078e00ff */
[----:B------:R-:W-:Y:S01]  /*3d50*/  IMAD R12, R40, R12, R8 ;  /* 0x0000000c280c7224 */ /* 0x000fe200078e0208 */
[----:B------:R-:W-:Y:S04]  /*3d60*/  @!P0 SHF.R.U32.HI R0, RZ, R5, R0 ;  /* 0x00000005ff008219 */ /* 0x000fe80000011600 */
[----:B------:R-:W-:Y:S04]  /*3d70*/  @!P0 SEL R0, R2, R0, !P2 ;  /* 0x0000000002008207 */ /* 0x000fe80005000000 */
[----:B------:R-:W-:Y:S01]  /*3d80*/  @!P0 IADD3 R13, PT, PT, R13, -R0, RZ ;  /* 0x800000000d0d8210 */ /* 0x000fe20007ffe0ff */
[----:B------:R-:W-:Y:S01]  /*3d90*/  @!P0 IMAD R0, R9, R12, R0 ;  /* 0x0000000c09008224 */ /* 0x000fe200078e0200 */
[----:B------:R-:W-:Y:S01]  /*3da0*/  IADD3 R9, PT, PT, -R8, RZ, RZ ;  /* 0x000000ff08097210 */ /* 0x000fe20007ffe1ff */
[--C-:B------:R-:W-:Y:S02]  /*3db0*/  IMAD.MOV R12, RZ, RZ, -R2.reuse ;  /* 0x000000ffff0c7224 */ /* 0x100fe400078e0a02 */
[----:B------:R-:W-:Y:S02]  /*3dc0*/  @!P0 IMAD R8, R13, R40, R2 ;  /* 0x000000280d088224 */ /* 0x000fe400078e0202 */
[----:B------:R-:W-:Y:S02]  /*3dd0*/  @!P0 IMAD.MOV.U32 R2, RZ, RZ, R0 ;  /* 0x000000ffff028224 */ /* 0x000fe400078e0000 */
[----:B------:R-:W-:Y:S02]  /*3de0*/  IMAD R11, R3, R12, R11 ;  /* 0x0000000c030b7224 */ /* 0x000fe400078e020b */
[----:B------:R-:W-:Y:S02]  /*3df0*/  IMAD R10, R6, R9, R10 ;  /* 0x00000009060a7224 */ /* 0x000fe400078e020a */
[----:B------:R-:W-:Y:S02]  /*3e00*/  IMAD R11, R2, R3, R11 ;  /* 0x00000003020b7224 */ /* 0x000fe400078e020b */
[----:B------:R-:W-:Y:S02]  /*3e10*/  IMAD R10, R8, R6, R10 ;  /* 0x00000006080a7224 */ /* 0x000fe400078e020a */
.L_x_67:
[----:B------:R-:W-:Y:S05]  /*3e20*/  BRA.U UP1, `(.L_x_68) ;  /* 0x0000000101107547 */ /* 0x000fea000b800000 */
[----:B------:R-:W-:Y:S04]  /*3e30*/  MOV R2, UR6 ;  /* 0x0000000600027c02 */ /* 0x000fe80008000f00 */
[----:B------:R-:W-:Y:S04]  /*3e40*/  SHF.L.U32 R2, R2, 0x1f, RZ ;  /* 0x0000001f02027819 */ /* 0x000fe800000006ff */
[----:B------:R-:W2:Y:S02]  /*3e50*/  SYNCS.PHASECHK.TRANS64.TRYWAIT P0, [UR7+0x68], R2 ;  /* 0x00006802ff0075a7 */ /* 0x000ea40008001107 */
[----:B--2---:R-:W-:Y:S05]  /*3e60*/  @!P0 BRA `(.L_x_69) ;  /* 0x0000005400248947 */ /* 0x004fea0003800000 */
.L_x_68:
[----:B------:R-:W-:Y:S02]  /*3e70*/  R2UR UR35, R15 ;  /* 0x000000000f2372ca */ /* 0x000fe400000e0000 */
[----:B------:R-:W-:Y:S02]  /*3e80*/  R2UR UR34, R14 ;  /* 0x000000000e2272ca */ /* 0x000fe400000e0000 */
[----:B------:R-:W-:Y:S02]  /*3e90*/  ISETP.NE.U32.AND P2, PT, RZ, UR4, PT ;  /* 0x00000004ff007c0c */ /* 0x000fe4000bf45070 */
[----:B------:R-:W-:Y:S02]  /*3ea0*/  SHF.L.U32 R14, R29, 0x1f, RZ ;  /* 0x0000001f1d0e7819 */ /* 0x000fe400000006ff */
[----:B------:R-:W-:Y:S05]  /*3eb0*/  ISETP.NE.AND.EX P2, PT, RZ, UR5, PT, P2 ;  /* 0x00000005ff007c0c */ /* 0x000fea000bf45320 */
[----:B------:R-:W-:Y:S02]  /*3ec0*/  USHF.L.U32 UR35, UR35, 0x6, URZ ;  /* 0x0000000623237899 */ /* 0x000fe400080006ff */
[----:B------:R-:W-:Y:S01]  /*3ed0*/  USHF.L.U32 UR34, UR34, 0x8, URZ ;  /* 0x0000000822227899 */ /* 0x000fe200080006ff */
[----:B------:R-:W-:Y:S11]  /*3ee0*/  BRA.U !UP3, `(.L_x_70) ;  /* 0x000000010b347547 */ /* 0x000ff6000b800000 */
[----:B------:R-:W-:Y:S01]  /*3ef0*/  UPLOP3.LUT UP0, UPT, UPT, UPT, UP2, 0x80, 0x8 ;  /* 0x000000000008789c */ /* 0x000fe20003f0f020 */
[----:B--2---:R-:W-:Y:S02]  /*3f00*/  HFMA2 R0, -RZ, RZ, 0, 5.9604644775390625e-08 ;  /* 0x00000001ff007431 */ /* 0x004fe400000001ff */
[----:B------:R-:W-:Y:S03]  /*3f10*/  IMAD.MOV.U32 R88, RZ, RZ, 0x1 ;  /* 0x00000001ff587424 */ /* 0x000fe600078e00ff */
[----:B------:R-:W-:Y:S05]  /*3f20*/  PLOP3.LUT P0, PT, PT, PT, UP0, 0x80, 0x8 ;  /* 0x000000000008781c */ /* 0x000fea0003f0f008 */
[----:B------:R-:W2:Y:S01]  /*3f30*/  @UP0 LDCU.64 UR10, c[0x0][0x888] ;  /* 0x00011100ff0a07ac */ /* 0x000ea20008000a00 */
[----:B------:R-:W-:Y:S07]  /*3f40*/  @UP0 UIMAD UR8, UR36, UR4, URZ ;  /* 0x00000004240802a4 */ /* 0x000fee000f8e02ff */
[----:B------:R-:W-:Y:S01]  /*3f50*/  @!P0 PRMT R88, R0, 0x7610, R88 ;  /* 0x0000761000588816 */ /* 0x000fe20000000058 */
[----:B--2---:R-:W-:Y:S03]  /*3f60*/  @UP0 UIMAD.WIDE UR10, UR8, 0x4, UR10 ;  /* 0x00000004080a08a5 */ /* 0x004fe6000f8e020a */
[----:B------:R-:W2:Y:S03]  /*3f70*/  @!UP0 LDCU UR8, c[0x0][0x880] ;  /* 0x00011000ff0887ac */ /* 0x000ea60008000800 */
[----:B------:R-:W-:Y:S01]  /*3f80*/  IMAD.U32 R8, RZ, RZ, UR10 ;  /* 0x0000000aff087e24 */ /* 0x000fe2000f8e00ff */
[----:B------:R-:W-:Y:S05]  /*3f90*/  MOV R9, UR11 ;  /* 0x0000000b00097c02 */ /* 0x000fea0008000f00 */
[----:B-----5:R3:W5:Y:S02]  /*3fa0*/  @P0 LDG.E R49, desc[UR46][R8.64] ;  /* 0x0000002e08310981 */ /* 0x020764000c1e1900 */
[----:B--23--:R-:W-:Y:S07]  /*3fb0*/  @!P0 IMAD.U32 R49, RZ, RZ, UR8 ;  /* 0x00000008ff318e24 */ /* 0x00cfee000f8e00ff */
.L_x_70:
[----:B-----5:R-:W-:Y:S01]  /*3fc0*/  @!P2 FSETP.EQ.AND P0, PT, R49, RZ, PT ;  /* 0x000000ff3100a20b */ /* 0x020fe20003f02000 */
[----:B------:R-:W-:Y:S01]  /*3fd0*/  @!UPT UIADD3 URZ, UPT, UPT, URZ, URZ, URZ ;  /* 0x000000fffffff290 */ /* 0x000fe2000fffe0ff */
[----:B------:R-:W-:Y:S11]  /*3fe0*/  @!P2 BRA `(.L_x_71) ;  /* 0x000000000014a947 */ /* 0x000ff60003800000 */
[----:B------:R-:W-:Y:S02]  /*3ff0*/  LOP3.LUT P2, RZ, R88, 0xff, RZ, 0xc0, !PT ;  /* 0x000000ff58ff7812 */ /* 0x000fe4000784c0ff */
[----:B------:R-:W-:Y:S04]  /*4000*/  PLOP3.LUT P0, PT, PT, PT, UP0, 0x80, 0x8 ;  /* 0x000000000008781c */ /* 0x000fe80003f0f008 */
[----:B------:R-:W-:Y:S07]  /*4010*/  PLOP3.LUT P0, PT, P0, PT, PT, 0x8, 0x80 ;  /* 0x000000000080781c */ /* 0x000fee000070e170 */
[----:B------:R-:W-:Y:S11]  /*4020*/  @P2 FSETP.EQ.AND P0, PT, R49, RZ, PT ;  /* 0x000000ff3100220b */ /* 0x000ff60003f02000 */
[----:B------:R-:W-:Y:S02]  /*4030*/  @!UPT UIADD3 URZ, UPT, UPT, URZ, URZ, URZ ;  /* 0x000000fffffff290 */ /* 0x000fe4000fffe0ff */
.L_x_71:
[----:B------:R-:W3:Y:S01]  /*4040*/  SYNCS.PHASECHK.TRANS64.TRYWAIT P2, [UR7+0x40], R14 ;  /* 0x0000400eff0075a7 */ /* 0x000ee20008041107 */
[----:B------:R-:W-:Y:S04]  /*4050*/  ELECT P4, URZ, PT ;  /* 0x0000000000ff782f */ /* 0x000fe80003880000 */
[----:B------:R-:W-:Y:S11]  /*4060*/  PLOP3.LUT P4, PT, P0, P4, PT, 0xf2, 0x2f ;  /* 0x00000000002f781c */ /* 0x000ff60000789e72 */
[----:B------:R-:W-:Y:S02]  /*4070*/  @!UPT UIADD3 URZ, UPT, UPT, URZ, URZ, URZ ;  /* 0x000000fffffff290 */ /* 0x000fe4000fffe0ff */
[----:B-1----:R-:W-:Y:S05]  /*4080*/  @!P4 IADD3 R8, P0, PT, R30, 0x580, RZ ;  /* 0x000005801e08c810 */ /* 0x002fea0007f1e0ff */
[----:B--2---:R-:W-:Y:S01]  /*4090*/  @!P4 IMAD.X R2, RZ, RZ, R31, P0 ;  /* 0x000000ffff02c224 */ /* 0x004fe200000e061f */
[----:B---3--:R-:W-:Y:S07]  /*40a0*/  @!P2 BRA `(.L_x_72) ;  /* 0x0000005000aca947 */ /* 0x008fee0003800000 */
.L_x_155:
[----:B------:R-:W-:Y:S01]  /*40b0*/  @!P4 R2UR UR8, R2 ;  /* 0x000000000208c2ca */ /* 0x000fe200000e0000 */
[----:B------:R-:W-:Y:S01]  /*40c0*/  VOTEU.ALL UP1, P4 ;  /* 0x0000000000ff7886 */ /* 0x000fe20002020000 */
[----:B------:R-:W-:Y:S01]  /*40d0*/  @!P4 R2UR UR9, R8 ;  /* 0x000000000809c2ca */ /* 0x000fe200000e0000 */
[----:B-1----:R-:W-:Y:S01]  /*40e0*/  @!P4 IMAD.MOV.U32 R0, RZ, RZ, 0x2000 ;  /* 0x00002000ff00c424 */ /* 0x002fe200078e00ff */
[----:B------:R-:W-:Y:S01]  /*40f0*/  UMOV UR10, 0x0 ;  /* 0x00000000000a7882 */ /* 0x000fe20000000000 */
[----:B------:R-:W-:Y:S01]  /*4100*/  UMOV UR11, 0x10000000 ;  /* 0x10000000000b7882 */ /* 0x000fe20000000000 */
[----:B------:R-:W-:Y:S01]  /*4110*/  @!UP1 UIADD3 UR32, UPT, UPT, UR7, 0x400, URZ ;  /* 0x0000040007209890 */ /* 0x000fe2000fffe0ff */
[----:B------:R-:W-:Y:S06]  /*4120*/  VOTEU.ALL UP1, P4 ;  /* 0x0000000000ff7886 */ /* 0x000fec0002020000 */
[----:B------:R-:W-:Y:S01]  /*4130*/  IMAD.U32 R9, RZ, RZ, UR8 ;  /* 0x00000008ff097e24 */ /* 0x000fe2000f8e00ff */
[----:B------:R-:W-:Y:S01]  /*4140*/  UPRMT UR8, UR37, 0x654, UR33 ;  /* 0x0000065425087896 */ /* 0x000fe20008000021 */
[----:B------:R-:W-:Y:S03]  /*4150*/  IMAD.U32 R8, RZ, RZ, UR9 ;  /* 0x00000009ff087e24 */ /* 0x000fe6000f8e00ff */
[----:B------:R-:W-:Y:S02]  /*4160*/  @!P4 R2UR UR15, R9 ;  /* 0x00000000090fc2ca */ /* 0x000fe400000e0000 */
[----:B------:R-:W-:Y:S02]  /*4170*/  @!P4 R2UR UR14, R8 ;  /* 0x00000000080ec2ca */ /* 0x000fe400000e0000 */
[----:B------:R-:W-:Y:S05]  /*4180*/  @!P4 IADD3 R8, P0, PT, R30, 0x580, RZ ;  /* 0x000005801e08c810 */ /* 0x000fea0007f1e0ff */
[----:B------:R-:W-:Y:S06]  /*4190*/  @!P4 IMAD.X R2, RZ, RZ, R31, P0 ;  /* 0x000000ffff02c224 */ /* 0x000fec00000e061f */
[----:B------:R1:W-:Y:S01]  /*41a0*/  @!UP1 UTMALDG.3D [UR32], [UR14], desc[UR10] ;  /* 0x00000a200e0095b4 */ /* 0x0003e20008011000 */
[----:B------:R1:W-:Y:S01]  /*41b0*/  @!P4 SYNCS.ARRIVE.TRANS64.RED.A0TR RZ, [UR7+0x20], R0 ;  /* 0x00002000ffffc9a7 */ /* 0x0003e20008300407 */
[----:B------:R-:W-:Y:S01]  /*41c0*/  SYNCS.ARRIVE.TRANS64.RED.A1T0 RZ, [UR8], RZ ;  /* 0x000000ffffff79a7 */ /* 0x000fe20008100408 */
[----:B------:R-:W2:Y:S02]  /*41d0*/  SYNCS.PHASECHK.TRANS64.TRYWAIT P2, [UR7+0x48], R14 ;  /* 0x0000480eff0075a7 */ /* 0x000ea40008041107 */
[----:B-12---:R-:W-:Y:S05]  /*41e0*/  @!P2 BRA `(.L_x_73) ;  /* 0x000000500074a947 */ /* 0x006fea0003800000 */
.L_x_157:
[----:B------:R-:W-:Y:S01]  /*41f0*/  @!P4 R2UR UR8, R2 ;  /* 0x000000000208c2ca */ /* 0x000fe200000e0000 */
[----:B------:R-:W-:Y:S01]  /*4200*/  VOTEU.ALL UP1, P4 ;  /* 0x0000000000ff7886 */ /* 0x000fe20002020000 */
[----:B------:R-:W-:Y:S01]  /*4210*/  @!P4 R2UR UR9, R8 ;  /* 0x000000000809c2ca */ /* 0x000fe200000e0000 */
[----:B-1----:R-:W-:Y:S01]  /*4220*/  @!P4 IMAD.MOV.U32 R0, RZ, RZ, 0x2000 ;  /* 0x00002000ff00c424 */ /* 0x002fe200078e00ff */
[----:B------:R-:W-:Y:S01]  /*4230*/  UMOV UR10, 0x0 ;  /* 0x00000000000a7882 */ /* 0x000fe20000000000 */
[----:B------:R-:W-:Y:S01]  /*4240*/  UMOV UR11, 0x10000000 ;  /* 0x10000000000b7882 */ /* 0x000fe20000000000 */
[----:B------:R-:W-:Y:S02]  /*4250*/  @!UP1 UIADD3 UR26, UPT, UPT, UR34, 0x40, URZ ;  /* 0x00000040221a9890 */ /* 0x000fe4000fffe0ff */
[----:B------:R-:W-:Y:S01]  /*4260*/  @!UP1 UIADD3 UR24, UPT, UPT, UR7, 0x2400, URZ ;  /* 0x0000240007189890 */ /* 0x000fe2000fffe0ff */
[----:B------:R-:W-:Y:S01]  /*4270*/  VOTEU.ALL UP1, P4 ;  /* 0x0000000000ff7886 */ /* 0x000fe20002020000 */
[----:B------:R-:W-:Y:S01]  /*4280*/  UMOV UR27, UR35 ;  /* 0x00000023001b7c82 */ /* 0x000fe20008000000 */
[----:B------:R-:W-:Y:S02]  /*4290*/  UMOV UR28, UR36 ;  /* 0x00000024001c7c82 */ /* 0x000fe40008000000 */
        /* <DEDUP_REMOVED lines=12> */
.L_x_159:
[----:B------:R-:W2:Y:S01]  /*4360*/  LDC.64 R12, c[0x0][0xb18] ;  /* 0x0002c600ff0c7b82 */ /* 0x000ea20000000a00 */
[----:B------:R-:W-:Y:S01]  /*4370*/  @!P4 R2UR UR8, R2 ;  /* 0x000000000208c2ca */ /* 0x000fe200000e0000 */
[----:B------:R-:W-:Y:S01]  /*4380*/  VOTEU.ALL UP1, P4 ;  /* 0x0000000000ff7886 */ /* 0x000fe20002020000 */
[----:B------:R-:W-:Y:S01]  /*4390*/  @!P4 R2UR UR9, R8 ;  /* 0x000000000809c2ca */ /* 0x000fe200000e0000 */
[----:B-1----:R-:W-:Y:S01]  /*43a0*/  @!P4 IMAD.MOV.U32 R0, RZ, RZ, 0x2000 ;  /* 0x00002000ff00c424 */ /* 0x002fe200078e00ff */
[----:B------:R-:W-:Y:S03]  /*43b0*/  UMOV UR10, 0x0 ;  /* 0x00000000000a7882 */ /* 0x000fe60000000000 */
[----:B------:R-:W1:Y:S01]  /*43c0*/  @!P1 LDC R2, c[0x0][0xb0c] ;  /* 0x0002c300ff029b82 */ /* 0x000e620000000800 */
[----:B------:R-:W-:Y:S01]  /*43d0*/  @!UP1 UIADD3 UR18, UPT, UPT, UR34, 0x80, URZ ;  /* 0x0000008022129890 */ /* 0x000fe2000fffe0ff */
[----:B------:R-:W-:Y:S01]  /*43e0*/  @P3 SHF.R.U32.HI R26, RZ, 0x10, R21 ;  /* 0x00000010ff1a3819 */ /* 0x000fe20000011615 */
[----:B------:R-:W-:Y:S01]  /*43f0*/  @!UP1 UIADD3 UR16, UPT, UPT, UR7, 0x4400, URZ ;  /* 0x0000440007109890 */ /* 0x000fe2000fffe0ff */
[----:B------:R-:W-:Y:S01]  /*4400*/  VIADD R28, R28, 0x1 ;  /* 0x000000011c1c7836 */ /* 0x000fe20000000000 */
[----:B------:R-:W-:Y:S01]  /*4410*/  VOTEU.ALL UP1, P4 ;  /* 0x0000000000ff7886 */ /* 0x000fe20002020000 */
[----:B------:R-:W-:Y:S01]  /*4420*/  UMOV UR11, 0x10000000 ;  /* 0x10000000000b7882 */ /* 0x000fe20000000000 */
[----:B------:R-:W-:Y:S01]  /*4430*/  UMOV UR19, UR35 ;  /* 0x0000002300137c82 */ /* 0x000fe20008000000 */
[----:B------:R-:W-:Y:S01]  /*4440*/  IMAD.U32 R9, RZ, RZ, UR8 ;  /* 0x00000008ff097e24 */ /* 0x000fe2000f8e00ff */
[----:B------:R-:W-:Y:S01]  /*4450*/  UMOV UR20, UR36 ;  /* 0x0000002400147c82 */ /* 0x000fe20008000000 */
[----:B------:R-:W-:Y:S01]  /*4460*/  IMAD.U32 R8, RZ, RZ, UR9 ;  /* 0x00000009ff087e24 */ /* 0x000fe2000f8e00ff */
[----:B------:R-:W-:Y:S02]  /*4470*/  UPRMT UR8, UR37, 0x654, UR17 ;  /* 0x0000065425087896 */ /* 0x000fe40008000011 */
[----:B------:R-:W-:Y:S02]  /*4480*/  @!P4 R2UR UR15, R9 ;  /* 0x00000000090fc2ca */ /* 0x000fe400000e0000 */
[----:B------:R-:W-:Y:S02]  /*4490*/  @!P4 R2UR UR14, R8 ;  /* 0x00000000080ec2ca */ /* 0x000fe400000e0000 */
[----:B------:R-:W3:Y:S11]  /*44a0*/  LDC.64 R8, c[0x0][0xb10] ;  /* 0x0002c400ff087b82 */ /* 0x000ef60000000a00 */
[----:B------:R1:W-:Y:S01]  /*44b0*/  @!UP1 UTMALDG.3D [UR16], [UR14], desc[UR10] ;  /* 0x00000a100e0095b4 */ /* 0x0003e20008011000 */
[----:B------:R5:W-:Y:S01]  /*44c0*/  @!P4 SYNCS.ARRIVE.TRANS64.RED.A0TR RZ, [UR7+0x30], R0 ;  /* 0x00003000ffffc9a7 */ /* 0x000be20008300407 */
[C---:B---3--:R-:W-:Y:S01]  /*44d0*/  @!P1 IMAD.HI.U32 R8, R11.reuse, R8, RZ ;  /* 0x000000080b089227 */ /* 0x048fe200078e00ff */
[----:B--2---:R-:W-:Y:S02]  /*44e0*/  @!P1 ISETP.NE.AND P0, PT, R12, 0x1, PT ;  /* 0x000000010c00980c */ /* 0x004fe40003f05270 */
[----:B-1----:R-:W-:Y:S01]  /*44f0*/  @!P1 ISETP.NE.AND P2, PT, R2, 0x1, PT ;  /* 0x000000010200980c */ /* 0x002fe20003f45270 */
[----:B------:R-:W-:Y:S01]  /*4500*/  SYNCS.ARRIVE.TRANS64.RED.A1T0 RZ, [UR8], RZ ;  /* 0x000000ffffff79a7 */ /* 0x000fe20008100408 */
[C---:B------:R-:W-:Y:S01]  /*4510*/  @!P1 IMAD.HI.U32 R13, R10.reuse, R13, RZ ;  /* 0x0000000d0a0d9227 */ /* 0x040fe200078e00ff */
[----:B------:R-:W-:Y:S04]  /*4520*/  @!P1 SHF.R.U32.HI R8, RZ, R9, R8 ;  /* 0x00000009ff089219 */ /* 0x000fe80000011608 */
[----:B------:R-:W-:Y:S01]  /*4530*/  @!P1 SEL R8, R11, R8, !P2 ;  /* 0x000000080b089207 */ /* 0x000fe20005000000 */
[----:B------:R-:W1:Y:S01]  /*4540*/  SYNCS.PHASECHK.TRANS64.TRYWAIT P5, [UR7+0x58], R14 ;  /* 0x0000580eff0075a7 */ /* 0x000e6200080a1107 */
[----:B-----5:R-:W2:Y:S02]  /*4550*/  @!P1 LDC R0, c[0x0][0xb20] ;  /* 0x0002c800ff009b82 */ /* 0x020ea40000000800 */
[----:B--2---:R-:W-:Y:S04]  /*4560*/  @!P1 SHF.R.U32.HI R0, RZ, R0, R13 ;  /* 0x00000000ff009219 */ /* 0x004fe8000001160d */
[----:B------:R-:W-:Y:S05]  /*4570*/  @!P1 SEL R9, R10, R0, !P0 ;  /* 0x000000000a099207 */ /* 0x000fea0004000000 */
[----:B------:R-:W-:Y:S02]  /*4580*/  @!P1 IMAD.IADD R0, R9, 0x1, -R8 ;  /* 0x0000000109009824 */ /* 0x000fe400078e0a08 */
[----:B------:R-:W-:Y:S02]  /*4590*/  @!P1 IMAD.IADD R8, R8, 0x1, -R9 ;  /* 0x0000000108089824 */ /* 0x000fe400078e0a09 */
[----:B------:R-:W-:Y:S02]  /*45a0*/  @!P1 IMAD R11, R0, R2, R11 ;  /* 0x00000002000b9224 */ /* 0x000fe400078e020b */
[----:B------:R-:W-:Y:S01]  /*45b0*/  @!P1 IMAD R10, R8, R12, R10 ;  /* 0x0000000c080a9224 */ /* 0x000fe200078e020a */
[----:B-1----:R-:W-:Y:S06]  /*45c0*/  @!P5 BRA `(.L_x_75) ;  /* 0x0000004c00acd947 */ /* 0x002fec0003800000 */
.L_x_161:
[----:B------:R-:W-:Y:S01]  /*45d0*/  @!P4 IADD3 R2, P0, PT, R30, 0x580, RZ ;  /* 0x000005801e02c810 */ /* 0x000fe20007f1e0ff */
[----:B------:R-:W-:Y:S01]  /*45e0*/  VOTEU.ALL UP1, P4 ;  /* 0x0000000000ff7886 */ /* 0x000fe20002020000 */
[----:B------:R-:W-:Y:S01]  /*45f0*/  UMOV UR18, 0x0 ;  /* 0x0000000000127882 */ /* 0x000fe20000000000 */
[----:B------:R-:W-:Y:S01]  /*4600*/  UMOV UR19, 0x10000000 ;  /* 0x1000000000137882 */ /* 0x000fe20000000000 */
[----:B------:R-:W-:Y:S01]  /*4610*/  @!P4 R2UR UR9, R2 ;  /* 0x000000000209c2ca */ /* 0x000fe200000e0000 */
[----:B-1----:R-:W-:Y:S01]  /*4620*/  @!P4 IMAD.X R0, RZ, RZ, R31, P0 ;  /* 0x000000ffff00c224 */ /* 0x002fe200000e061f */
[----:B------:R-:W-:Y:S01]  /*4630*/  @!UP1 UIADD3 UR10, UPT, UPT, UR34, 0xc0, URZ ;  /* 0x000000c0220a9890 */ /* 0x000fe2000fffe0ff */
[----:B------:R-:W-:Y:S01]  /*4640*/  ISETP.NE.AND P0, PT, R28, 0x2, PT ;  /* 0x000000021c00780c */ /* 0x000fe20003f05270 */
[----:B------:R-:W-:Y:S01]  /*4650*/  UMOV UR11, UR35 ;  /* 0x00000023000b7c82 */ /* 0x000fe20008000000 */
[----:B------:R-:W-:Y:S01]  /*4660*/  UMOV UR12, UR36 ;  /* 0x00000024000c7c82 */ /* 0x000fe20008000000 */
[----:B------:R-:W-:Y:S01]  /*4670*/  @!P4 R2UR UR8, R0 ;  /* 0x000000000008c2ca */ /* 0x000fe200000e0000 */
[----:B------:R-:W-:Y:S01]  /*4680*/  IMAD.IADD R14, R10, 0x1, R86 ;  /* 0x000000010a0e7824 */ /* 0x000fe200078e0256 */
[----:B------:R-:W-:Y:S01]  /*4690*/  @P3 R2UR UR36, R26 ;  /* 0x000000001a2432ca */ /* 0x000fe200000e0000 */
[----:B------:R-:W-:Y:S01]  /*46a0*/  IMAD.IADD R15, R11, 0x1, R87 ;  /* 0x000000010b0f7824 */ /* 0x000fe200078e0257 */
[----:B------:R-:W-:Y:S02]  /*46b0*/  SEL R0, RZ, 0x1, P0 ;  /* 0x00000001ff007807 */ /* 0x000fe40000000000 */
[----:B------:R-:W-:Y:S01]  /*46c0*/  LOP3.LUT R29, R29, 0x1, RZ, 0x3c, !PT ;  /* 0x000000011d1d7812 */ /* 0x000fe200078e3cff */
[----:B------:R-:W-:Y:S01]  /*46d0*/  IMAD.U32 R8, RZ, RZ, UR9 ;  /* 0x00000009ff087e24 */ /* 0x000fe2000f8e00ff */
[----:B------:R-:W-:Y:S01]  /*46e0*/  @!UP1 UIADD3 UR9, UPT, UPT, UR7, 0x38, URZ ;  /* 0x0000003807099890 */ /* 0x000fe2000fffe0ff */
[----:B------:R-:W-:Y:S02]  /*46f0*/  LOP3.LUT R27, R27, R0, RZ, 0x3c, !PT ;  /* 0x000000001b1b7212 */ /* 0x000fe400078e3cff */
[----:B------:R-:W-:Y:S02]  /*4700*/  SEL R28, R28, RZ, P0 ;  /* 0x000000ff1c1c7207 */ /* 0x000fe40000000000 */
[----:B------:R-:W-:Y:S01]  /*4710*/  IMAD.U32 R9, RZ, RZ, UR8 ;  /* 0x00000008ff097e24 */ /* 0x000fe2000f8e00ff */
[----:B------:R-:W-:Y:S01]  /*4720*/  @!P4 R2UR UR14, R8 ;  /* 0x00000000080ec2ca */ /* 0x000fe200000e0000 */
[----:B------:R-:W-:Y:S01]  /*4730*/  @!UP1 UIADD3 UR8, UPT, UPT, UR7, 0x6400, URZ ;  /* 0x0000640007089890 */ /* 0x000fe2000fffe0ff */
[----:B------:R-:W-:Y:S02]  /*4740*/  VOTEU.ALL UP1, P4 ;  /* 0x0000000000ff7886 */ /* 0x000fe40002020000 */
[----:B------:R-:W-:Y:S11]  /*4750*/  @!P4 R2UR UR15, R9 ;  /* 0x00000000090fc2ca */ /* 0x000ff600000e0000 */
[----:B------:R-:W-:Y:S02]  /*4760*/  @!UPT UIADD3 URZ, UPT, UPT, URZ, URZ, URZ ;  /* 0x000000fffffff290 */ /* 0x000fe4000fffe0ff */
[----:B------:R2:W-:Y:S01]  /*4770*/  @!UP1 UTMALDG.3D [UR8], [UR14], desc[UR18] ;  /* 0x000012080e0095b4 */ /* 0x0005e20008011000 */
[----:B------:R2:W-:Y:S01]  /*4780*/  @!P4 SYNCS.ARRIVE.TRANS64.RED.A0TR RZ, [UR7+0x38], R25 ;  /* 0x00003819ffffc9a7 */ /* 0x0005e20008300407 */
[----:B------:R-:W-:Y:S01]  /*4790*/  UPLOP3.LUT UP1, UPT, UPT, UPT, UPT, 0x80, 0x8 ;  /* 0x000000000008789c */ /* 0x000fe20003f2f070 */
[----:B------:R-:W-:Y:S01]  /*47a0*/  SYNCS.ARRIVE.TRANS64.RED.A1T0 RZ, [UR13], RZ ;  /* 0x000000ffffff79a7 */ /* 0x000fe2000810040d */
[----:B------:R-:W-:Y:S09]  /*47b0*/  @P3 BRA `(.L_x_76) ;  /* 0xfffffff000a03947 */ /* 0x000ff2000383ffff */
[----:B------:R-:W-:-:S04]  /*47c0*/  SHF.L.U32 R2, R29, 0x1f, RZ ;  /* 0x0000001f1d027819 */ /* 0x000fc800000006ff */
[----:B------:R-:W1:Y:S02]  /*47d0*/  SYNCS.PHASECHK.TRANS64.TRYWAIT P0, [UR7+0x40], R2 ;  /* 0x00004002ff0075a7 */ /* 0x000e640008001107 */
[----:B-1----:R-:W-:Y:S05]  /*47e0*/  @!P0 BRA `(.L_x_77) ;  /* 0x0000004c003c8947 */ /* 0x002fea0003800000 */
.L_x_163:
[----:B------:R-:W3:Y:S02]  /*47f0*/  SYNCS.PHASECHK.TRANS64.TRYWAIT P0, [UR7+0x48], R2 ;  /* 0x00004802ff0075a7 */ /* 0x000ee40008001107 */
[----:B---3--:R-:W-:Y:S05]  /*4800*/  @!P0 BRA `(.L_x_78) ;  /* 0x0000004c004c8947 */ /* 0x008fea0003800000 */
.L_x_165:
[----:B------:R-:W3:Y:S02]  /*4810*/  SYNCS.PHASECHK.TRANS64.TRYWAIT P0, [UR7+0x50], R2 ;  /* 0x00005002ff0075a7 */ /* 0x000ee40008001107 */
[----:B---3--:R-:W-:Y:S05]  /*4820*/  @!P0 BRA `(.L_x_79) ;  /* 0x0000004c005c8947 */ /* 0x008fea0003800000 */
.L_x_167:
[----:B-1----:R-:W-:-:S07]  /*4830*/  MOV R0, UR7 ;  /* 0x0000000700007c02 */ /* 0x002fce0008000f00 */
.L_x_80:
[----:B-1----:R-:W-:-:S04]  /*4840*/  SHF.L.U32 R2, R29, 0x1f, RZ ;  /* 0x0000001f1d027819 */ /* 0x002fc800000006ff */
[----:B------:R1:W3:Y:S03]  /*4850*/  SYNCS.PHASECHK.TRANS64.TRYWAIT P0, [R0+URZ+0x58], R2 ;  /* 0x00005802000075a7 */ /* 0x0002e600080011ff */
[----:B---3--:R-:W-:Y:S05]  /*4860*/  @!P0 NANOSLEEP.SYNCS 0x989680 ;  /* 0x009896800000895d */ /* 0x008fea0003900000 */
[----:B------:R-:W3:Y:S02]  /*4870*/  @!P0 SYNCS.PHASECHK.TRANS64 P0, [R0+URZ+0x58], R2 ;  /* 0x00005802000085a7 */ /* 0x000ee400080010ff */
[----:B--23--:R-:W-:Y:S05]  /*4880*/  @P0 EXIT ;  /* 0x000000000000094d */ /* 0x00cfea0003800000 */
[----:B------:R-:W-:Y:S05]  /*4890*/  BRA `(.L_x_80) ;  /* 0xfffffffc00e87947 */ /* 0x000fea000383ffff */
.L_x_65:
[----:B------:R-:W-:-:S06]  /*48a0*/  UISETP.GE.AND UP1, UPT, UR8, 0x4, UPT ;  /* 0x000000040800788c */ /* 0x000fcc000bf26270 */
[----:B------:R-:W-:-:S13]  /*48b0*/  PLOP3.LUT P0, PT, PT, PT, UP1, 0x80, 0x8 ;  /* 0x000000000008781c */ /* 0x000fda0003f0f018 */
[----:B------:R-:W-:Y:S05]  /*48c0*/  @!P0 EXIT ;  /* 0x000000000000894d */ /* 0x000fea0003800000 */
[----:B------:R-:W-:Y:S01]  /*48d0*/  BAR.SYNC.DEFER_BLOCKING 0x6, 0xa0 ;  /* 0x0182800000007b1d */ /* 0x000fe20000010000 */
[C---:B------:R-:W-:Y:S01]  /*48e0*/  IMAD.SHL.U32 R4, R101.reuse, 0x40, RZ ;  /* 0x0000004065047824 */ /* 0x040fe200078e00ff */
[C---:B------:R-:W-:Y:S01]  /*48f0*/  R2P PR, R101.reuse, 0x6 ;  /* 0x0000000665007804 */ /* 0x040fe20000000000 */
[C---:B------:R-:W-:Y:S01]  /*4900*/  IMAD.SHL.U32 R92, R101.reuse, 0x8, RZ ;  /* 0x00000008655c7824 */ /* 0x040fe200078e00ff */
[----:B------:R-:W-:Y:S01]  /*4910*/  CS2R R96, SRZ ;  /* 0x0000000000607805 */ /* 0x000fe2000001ff00 */
[C---:B------:R-:W-:Y:S01]  /*4920*/  IMAD.U32 R46, R101.reuse, 0x10000, RZ ;  /* 0x00010000652e7824 */ /* 0x040fe200078e00ff */
[----:B------:R-:W-:Y:S02]  /*4930*/  UMOV UR48, 0x400 ;  /* 0x0000040000307882 */ /* 0x000fe40000000000 */
[----:B------:R-:W1:Y:S01]  /*4940*/  LDC R91, c[0x0][0x370] ;  /* 0x0000dc00ff5b7b82 */ /* 0x000e620000000800 */
[----:B------:R-:W-:Y:S01]  /*4950*/  ULEA UR48, UR37, UR48, 0x18 ;  /* 0x0000003025307291 */ /* 0x000fe2000f8ec0ff */
[C---:B------:R-:W-:Y:S01]  /*4960*/  LOP3.LUT R3, R4.reuse, 0x1c0, RZ, 0xc0, !PT ;  /* 0x000001c004037812 */ /* 0x040fe200078ec0ff */
[----:B------:R-:W-:Y:S01]  /*4970*/  IMAD.SHL.U32 R2, R101, 0x20, RZ ;  /* 0x0000002065027824 */ /* 0x000fe200078e00ff */
[----:B------:R-:W-:Y:S01]  /*4980*/  LOP3.LUT R4, R4, 0x200, RZ, 0xc0, !PT ;  /* 0x0000020004047812 */ /* 0x000fe200078ec0ff */
[----:B------:R-:W-:Y:S01]  /*4990*/  IMAD.MOV.U32 R99, RZ, RZ, 0x20 ;  /* 0x00000020ff637424 */ /* 0x000fe200078e00ff */
[----:B------:R-:W-:Y:S01]  /*49a0*/  LOP3.LUT R92, R3, 0x38, R92, 0xf8, !PT ;  /* 0x00000038035c7812 */ /* 0x000fe200078ef85c */
[----:B------:R-:W-:Y:S01]  /*49b0*/  UIADD3 UR4, UPT, UPT, UR48, 0x400, URZ ;  /* 0x0000040030047890 */ /* 0x000fe2000fffe0ff */
[----:B------:R-:W2:Y:S01]  /*49c0*/  LDC R42, c[0x0][0xb0c] ;  /* 0x0002c300ff2a7b82 */ /* 0x000ea20000000800 */
[----:B------:R-:W-:Y:S01]  /*49d0*/  SHF.R.U32.HI R3, RZ, 0x1, R101 ;  /* 0x00000001ff037819 */ /* 0x000fe20000011665 */
[----:B------:R-:W-:Y:S01]  /*49e0*/  IMAD.MOV.U32 R98, RZ, RZ, 0x1 ;  /* 0x00000001ff627424 */ /* 0x000fe200078e00ff */
[----:B------:R-:W-:Y:S01]  /*49f0*/  LOP3.LUT R46, R46, 0x600000, RZ, 0xc0, !PT ;  /* 0x006000002e2e7812 */ /* 0x000fe200078ec0ff */
[----:B------:R-:W-:Y:S01]  /*4a00*/  IMAD.MOV.U32 R45, RZ, RZ, RZ ;  /* 0x000000ffff2d7224 */ /* 0x000fe200078e00ff */
[----:B------:R-:W-:Y:S01]  /*4a10*/  LOP3.LUT R2, R4, 0xc00, R2, 0xf8, !PT ;  /* 0x00000c0004027812 */ /* 0x000fe200078ef802 */
[----:B------:R-:W-:Y:S01]  /*4a20*/  IMAD.MOV.U32 R104, RZ, RZ, RZ ;  /* 0x000000ffff687224 */ /* 0x000fe200078e00ff */
[----:B------:R-:W-:Y:S01]  /*4a30*/  LOP3.LUT R92, R92, 0x8, R3, 0x78, !PT ;  /* 0x000000085c5c7812 */ /* 0x000fe200078e7803 */
[----:B------:R-:W4:Y:S01]  /*4a40*/  LDC R89, c[0x0][0xb20] ;  /* 0x0002c800ff597b82 */ /* 0x000f220000000800 */
[----:B------:R-:W3:Y:S01]  /*4a50*/  LDS R0, [UR48+0x120] ;  /* 0x00012030ff007984 */ /* 0x000ee20008000800 */
[----:B------:R-:W-:Y:S01]  /*4a60*/  SEL R100, R99, 0xffffffe0, !P2 ;  /* 0xffffffe063647807 */ /* 0x000fe20005000000 */
[----:B------:R-:W-:Y:S01]  /*4a70*/  IMAD.U32 R94, RZ, RZ, UR4 ;  /* 0x00000004ff5e7e24 */ /* 0x000fe2000f8e00ff */
[----:B------:R-:W-:Y:S01]  /*4a80*/  LOP3.LUT R92, R2, R92, RZ, 0xfc, !PT ;  /* 0x0000005c025c7212 */ /* 0x000fe200078efcff */
[----:B------:R-:W1:Y:S01]  /*4a90*/  LDCU.64 UR52, c[0x0][0x348] ;  /* 0x00006900ff3477ac */ /* 0x000e620008000a00 */
[----:B------:R-:W-:-:S02]  /*4aa0*/  LOP3.LUT R101, R101, 0x60, RZ, 0xc0, !PT ;  /* 0x0000006065657812 */ /* 0x000fc400078ec0ff */
[----:B------:R-:W1:Y:S01]  /*4ab0*/  LDC R41, c[0x0][0xb30] ;  /* 0x0002cc00ff297b82 */ /* 0x000e620000000800 */
[----:B------:R-:W-:Y:S01]  /*4ac0*/  SEL R99, R99, 0xffffffe0, !P1 ;  /* 0xffffffe063637807 */ /* 0x000fe20004800000 */
[----:B------:R-:W1:Y:S01]  /*4ad0*/  LDCU.64 UR38, c[0x0][0x888] ;  /* 0x00011100ff2677ac */ /* 0x000e620008000a00 */
[----:B------:R-:W1:Y:S05]  /*4ae0*/  LDCU.64 UR44, c[0x0][0x890] ;  /* 0x00011200ff2c77ac */ /* 0x000e6a0008000a00 */
[----:B------:R-:W1:Y:S01]  /*4af0*/  LDC.64 R84, c[0x0][0xb10] ;  /* 0x0002c400ff547b82 */ /* 0x000e620000000a00 */
[----:B------:R-:W-:Y:S01]  /*4b00*/  UMOV UR49, URZ ;  /* 0x000000ff00317c82 */ /* 0x000fe20008000000 */
[----:B------:R-:W-:-:S06]  /*4b10*/  UMOV UR51, URZ ;  /* 0x000000ff00337c82 */ /* 0x000fcc0008000000 */
[----:B------:R-:W1:Y:S08]  /*4b20*/  LDC.64 R38, c[0x0][0xb18] ;  /* 0x0002c600ff267b82 */ /* 0x000e700000000a00 */
[----:B------:R-:W1:Y:S08]  /*4b30*/  LDC.64 R36, c[0x0][0xb28] ;  /* 0x0002ca00ff247b82 */ /* 0x000e700000000a00 */
[----:B------:R-:W1:Y:S01]  /*4b40*/  LDC.64 R82, c[0x0][0x8b0] ;  /* 0x00022c00ff527b82 */ /* 0x000e620000000a00 */
[----:B---3--:R-:W-:-:S07]  /*4b50*/  IMAD.IADD R46, R0, 0x1, R46 ;  /* 0x00000001002e7824 */ /* 0x008fce00078e022e */
[----:B------:R-:W3:Y:S08]  /*4b60*/  LDC.64 R80, c[0x0][0x8a8] ;  /* 0x00022a00ff507b82 */ /* 0x000ef00000000a00 */
[----:B--2-4-:R-:W1:Y:S02]  /*4b70*/  LDC R90, c[0x0][0x374] ;  /* 0x0000dd00ff5a7b82 */ /* 0x014e640000000800 */
.L_x_124:
[----:B------:R-:W-:Y:S02]  /*4b80*/  LEA R0, R104, UR48, 0x3 ;  /* 0x0000003068007c11 */ /* 0x000fe4000f8e18ff */
[----:B------:R-:W-:Y:S02]  /*4b90*/  SHF.L.U32 R2, R96, 0x1f, RZ ;  /* 0x0000001f60027819 */ /* 0x000fe400000006ff */
[----:B-1----:R-:W-:Y:S02]  /*4ba0*/  LEA R16, R104, UR48, 0x4 ;  /* 0x0000003068107c11 */ /* 0x002fe4000f8e20ff */
[----:B------:R-:W2:Y:S02]  /*4bb0*/  SYNCS.PHASECHK.TRANS64.TRYWAIT P0, [R0+URZ+0x70], R2 ;  /* 0x00007002000075a7 */ /* 0x000ea400080011ff */
[----:B--2---:R-:W-:Y:S05]  /*4bc0*/  @!P0 BRA `(.L_x_81) ;  /* 0x00000048008c8947 */ /* 0x004fea0003800000 */
.L_x_168:
[----:B------:R-:W4:Y:S01]  /*4bd0*/  LDC.64 R10, c[0x0][0xb10] ;  /* 0x0002c400ff0a7b82 */ /* 0x000f220000000a00 */
[----:B------:R-:W3:Y:S01]  /*4be0*/  LDS.128 R16, [R16+0x100] ;  /* 0x0001000010107984 */ /* 0x000ee20000000c00 */
[----:B-1----:R-:W-:Y:S01]  /*4bf0*/  ISETP.NE.AND P1, PT, R41, 0x1, PT ;  /* 0x000000012900780c */ /* 0x002fe20003f25270 */
[----:B--2---:R-:W-:Y:S01]  /*4c00*/  VIADD R0, R0, 0x80 ;  /* 0x0000008000007836 */ /* 0x004fe20000000000 */
[----:B------:R-:W-:Y:S04]  /*4c10*/  ISETP.GE.AND P0, PT, R40, 0x1, PT ;  /* 0x000000012800780c */ /* 0x000fe80003f06270 */
[----:B------:R-:W1:Y:S01]  /*4c20*/  LDC.64 R8, c[0x0][0xb18] ;  /* 0x0002c600ff087b82 */ /* 0x000e620000000a00 */
[----:B------:R-:W-:Y:S01]  /*4c30*/  PRMT R0, RZ, 0x654, R0 ;  /* 0x00000654ff007816 */ /* 0x000fe20000000000 */
[----:B------:R-:W-:Y:S01]  /*4c40*/  @!PT LDS RZ, [RZ] ;  /* 0x00000000fffff984 */ /* 0x000fe20000000800 */
[----:B------:R-:W-:Y:S01]  /*4c50*/  @!PT LDS RZ, [RZ] ;  /* 0x00000000fffff984 */ /* 0x000fe20000000800 */
[----:B------:R-:W-:Y:S01]  /*4c60*/  @!PT LDS RZ, [RZ] ;  /* 0x00000000fffff984 */ /* 0x000fe20000000800 */
[----:B------:R-:W-:Y:S01]  /*4c70*/  @!PT LDS RZ, [RZ] ;  /* 0x00000000fffff984 */ /* 0x000fe20000000800 */
[----:B------:R2:W-:Y:S06]  /*4c80*/  MEMBAR.ALL.CTA ;  /* 0x0000000000007992 */ /* 0x0005ec0000008000 */
[----:B--2---:R-:W2:Y:S01]  /*4c90*/  FENCE.VIEW.ASYNC.S ;  /* 0x00000000000073c6 */ /* 0x004ea20000000000 */
[----:B------:R-:W1:Y:S08]  /*4ca0*/  @!P1 LDC R12, c[0x0][0xb20] ;  /* 0x0002c800ff0c9b82 */ /* 0x000e700000000800 */
[----:B------:R-:W1:Y:S01]  /*4cb0*/  @!P1 LDC R7, c[0x0][0xb0c] ;  /* 0x0002c300ff079b82 */ /* 0x000e620000000800 */
[----:B--2---:R2:W-:Y:S01]  /*4cc0*/  SYNCS.ARRIVE.TRANS64.RED.A1T0 RZ, [R0+URZ], RZ ;  /* 0x000000ff00ff79a7 */ /* 0x0045e200081004ff */
[----:B---3--:R-:W-:Y:S04]  /*4cd0*/  LOP3.LUT P4, RZ, R18, 0x1, RZ, 0xc0, !PT ;  /* 0x0000000112ff7812 */ /* 0x008fe8000788c0ff */
[----:B------:R-:W-:Y:S09]  /*4ce0*/  P2R R102, PR, RZ, 0x10 ;  /* 0x00000010ff667803 */ /* 0x000ff20000000000 */
[----:B------:R-:W-:Y:S02]  /*4cf0*/  @P4 MOV R44, R16 ;  /* 0x00000010002c4202 */ /* 0x000fe40000000f00 */
[----:B------:R-:W-:Y:S01]  /*4d00*/  @P4 LOP3.LUT R43, R17, 0xffff, RZ, 0xc0, !PT ;  /* 0x0000ffff112b4812 */ /* 0x000fe200078ec0ff */
[----:B--2-4-:R-:W-:Y:S06]  /*4d10*/  @!P0 BRA `(.L_x_82) ;  /* 0x0000000000a48947 */ /* 0x014fec0003800000 */
[----:B------:R-:W-:Y:S01]  /*4d20*/  IMAD.HI.U32 R0, R90, R39, RZ ;  /* 0x000000275a007227 */ /* 0x000fe200078e00ff */
[----:B------:R-:W-:Y:S02]  /*4d30*/  ISETP.NE.AND P0, PT, R38, 0x1, PT ;  /* 0x000000012600780c */ /* 0x000fe40003f05270 */
[----:B------:R-:W-:Y:S01]  /*4d40*/  ISETP.NE.AND P2, PT, R40, 0x1, PT ;  /* 0x000000012800780c */ /* 0x000fe20003f45270 */
[----:B------:R-:W-:Y:S01]  /*4d50*/  IMAD.HI.U32 R4, R91, R84, RZ ;  /* 0x000000545b047227 */ /* 0x000fe200078e00ff */
[----:B------:R-:W-:Y:S02]  /*4d60*/  SHF.R.U32.HI R0, RZ, R89, R0 ;  /* 0x00000059ff007219 */ /* 0x000fe40000011600 */
[----:B------:R-:W-:Y:S01]  /*4d70*/  ISETP.NE.AND P3, PT, R42, 0x1, PT ;  /* 0x000000012a00780c */ /* 0x000fe20003f65270 */
[----:B------:R-:W-:Y:S01]  /*4d80*/  IMAD.HI.U32 R6, R43, R39, RZ ;  /* 0x000000272b067227 */ /* 0x000fe200078e00ff */
[-C--:B------:R-:W-:Y:S02]  /*4d90*/  SHF.R.U32.HI R4, RZ, R85.reuse, R4 ;  /* 0x00000055ff047219 */ /* 0x080fe40000011604 */
[----:B------:R-:W-:Y:S01]  /*4da0*/  SEL R0, R90, R0, !P0 ;  /* 0x000000005a007207 */ /* 0x000fe20004000000 */
[----:B------:R-:W-:Y:S01]  /*4db0*/  IMAD.HI.U32 R5, R44, R84, RZ ;  /* 0x000000542c057227 */ /* 0x000fe200078e00ff */
[----:B------:R-:W-:Y:S03]  /*4dc0*/  SEL R4, R91, R4, !P3 ;  /* 0x000000045b047207 */ /* 0x000fe60005800000 */
[-C--:B------:R-:W-:Y:S01]  /*4dd0*/  IMAD.HI.U32 R3, R0, R36.reuse, RZ ;  /* 0x0000002400037227 */ /* 0x080fe200078e00ff */
[----:B------:R-:W-:Y:S03]  /*4de0*/  SHF.R.U32.HI R5, RZ, R85, R5 ;  /* 0x00000055ff057219 */ /* 0x000fe60000011605 */
[----:B------:R-:W-:Y:S01]  /*4df0*/  IMAD.HI.U32 R2, R4, R36, RZ ;  /* 0x0000002404027227 */ /* 0x000fe200078e00ff */
[----:B------:R-:W-:Y:S02]  /*4e00*/  @P2 SHF.R.U32.HI R0, RZ, R37, R3 ;  /* 0x00000025ff002219 */ /* 0x000fe40000011603 */
[----:B------:R-:W-:Y:S02]  /*4e10*/  SHF.R.U32.HI R3, RZ, R89, R6 ;  /* 0x00000059ff037219 */ /* 0x000fe40000011606 */
[----:B------:R-:W-:Y:S01]  /*4e20*/  @P2 SHF.R.U32.HI R4, RZ, R37, R2 ;  /* 0x00000025ff042219 */ /* 0x000fe20000011602 */
[----:B------:R-:W-:Y:S01]  /*4e30*/  IMAD R0, R40, R0, RZ ;  /* 0x0000000028007224 */ /* 0x000fe200078e02ff */
[----:B------:R-:W-:Y:S02]  /*4e40*/  SEL R3, R43, R3, !P0 ;  /* 0x000000032b037207 */ /* 0x000fe40004000000 */
[----:B------:R-:W-:Y:S01]  /*4e50*/  SEL R2, R44, R5, !P3 ;  /* 0x000000052c027207 */ /* 0x000fe20005800000 */
[----:B------:R-:W-:Y:S01]  /*4e60*/  IMAD R5, R40, R4, RZ ;  /* 0x0000000428057224 */ /* 0x000fe200078e02ff */
[C---:B------:R-:W-:Y:S01]  /*4e70*/  ISETP.GE.AND P0, PT, R3.reuse, R0, PT ;  /* 0x000000000300720c */ /* 0x040fe20003f06270 */
[C---:B------:R-:W-:Y:S03]  /*4e80*/  IMAD.HI.U32 R0, R3.reuse, R36, RZ ;  /* 0x0000002403007227 */ /* 0x040fe600078e00ff */
[C---:B------:R-:W-:Y:S02]  /*4e90*/  ISETP.GE.OR P0, PT, R2.reuse, R5, P0 ;  /* 0x000000050200720c */ /* 0x040fe40000706670 */
[----:B------:R-:W-:Y:S04]  /*4ea0*/  SHF.R.U32.HI R0, RZ, R37, R0 ;  /* 0x00000025ff007219 */ /* 0x000fe80000011600 */
[C---:B------:R-:W-:Y:S05]  /*4eb0*/  SEL R6, R3.reuse, R0, !P2 ;  /* 0x0000000003067207 */ /* 0x040fea0005000000 */
        /* <DEDUP_REMOVED lines=14> */
[----:B------:R-:W-:Y:S07]  /*4fa0*/  IMAD R43, R3, R38, R43 ;  /* 0x00000026032b7224 */ /* 0x000fee00078e022b */
.L_x_82:
[----:B-1----:R-:W-:Y:S01]  /*4fb0*/  @!P1 ISETP.NE.AND P0, PT, R8, 0x1, PT ;  /* 0x000000010800980c */ /* 0x002fe20003f05270 */
[----:B------:R-:W-:Y:S01]  /*4fc0*/  @!P1 IMAD.HI.U32 R2, R43, R9, RZ ;  /* 0x000000092b029227 */ /* 0x000fe200078e00ff */
[----:B------:R-:W-:Y:S01]  /*4fd0*/  R2UR UR42, R15 ;  /* 0x000000000f2a72ca */ /* 0x000fe200000e0000 */
[----:B------:R-:W-:Y:S01]  /*4fe0*/  BSSY.RECONVERGENT B6, `(.L_x_83) ;  /* 0x0000031000067945 */ /* 0x000fe20003800200 */
[----:B------:R-:W-:Y:S01]  /*4ff0*/  R2UR UR41, R14 ;  /* 0x000000000e2972ca */ /* 0x000fe200000e0000 */
[----:B------:R-:W-:Y:S01]  /*5000*/  @!P1 IMAD.HI.U32 R0, R44, R10, RZ ;  /* 0x0000000a2c009227 */ /* 0x000fe200078e00ff */
[----:B------:R-:W-:Y:S02]  /*5010*/  @!P1 SHF.R.U32.HI R2, RZ, R12, R2 ;  /* 0x0000000cff029219 */ /* 0x000fe40000011602 */
[----:B------:R-:W-:Y:S01]  /*5020*/  @!P1 ISETP.NE.AND P2, PT, R7, 0x1, PT ;  /* 0x000000010700980c */ /* 0x000fe20003f45270 */
[----:B------:R-:W-:Y:S01]  /*5030*/  VIADD R104, R104, 0x1 ;  /* 0x0000000168687836 */ /* 0x000fe20000000000 */
[----:B------:R-:W-:Y:S02]  /*5040*/  @!P1 SEL R2, R43, R2, !P0 ;  /* 0x000000022b029207 */ /* 0x000fe40004000000 */
[----:B------:R-:W-:Y:S02]  /*5050*/  @!P1 SHF.R.U32.HI R0, RZ, R11, R0 ;  /* 0x0000000bff009219 */ /* 0x000fe40000011600 */
[----:B------:R-:W-:Y:S01]  /*5060*/  LOP3.LUT P0, RZ, R94, 0x3f0, RZ, 0xc0, !PT ;  /* 0x000003f05eff7812 */ /* 0x000fe2000780c0ff */
[----:B------:R-:W-:Y:S01]  /*5070*/  USHF.L.U32 UR42, UR42, 0x6, URZ ;  /* 0x000000062a2a7899 */ /* 0x000fe200080006ff */
[----:B------:R-:W-:Y:S01]  /*5080*/  @!P1 SEL R3, R44, R0, !P2 ;  /* 0x000000002c039207 */ /* 0x000fe20005000000 */
[----:B------:R-:W-:Y:S01]  /*5090*/  USHF.L.U32 UR41, UR41, 0x8, URZ ;  /* 0x0000000829297899 */ /* 0x000fe200080006ff */
[----:B------:R-:W-:Y:S03]  /*50a0*/  @P4 SHF.R.U32.HI R95, RZ, 0x10, R17 ;  /* 0x00000010ff5f4819 */ /* 0x000fe60000011611 */
[----:B------:R-:W-:Y:S02]  /*50b0*/  @!P1 IMAD.IADD R0, R2, 0x1, -R3 ;  /* 0x0000000102009824 */ /* 0x000fe400078e0a03 */
[----:B------:R-:W-:Y:S02]  /*50c0*/  @!P1 IMAD.IADD R2, R3, 0x1, -R2 ;  /* 0x0000000103029824 */ /* 0x000fe400078e0a02 */
[----:B------:R-:W-:Y:S02]  /*50d0*/  @!P1 IMAD R44, R0, R7, R44 ;  /* 0x00000007002c9224 */ /* 0x000fe400078e022c */
[----:B------:R-:W-:Y:S01]  /*50e0*/  @!P1 IMAD R43, R2, R8, R43 ;  /* 0x00000008022b9224 */ /* 0x000fe200078e022b */
[----:B------:R-:W-:Y:S06]  /*50f0*/  @!P0 BRA `(.L_x_84) ;  /* 0x00000000007c8947 */ /* 0x000fec0003800000 */
[----:B------:R-:W1:Y:S01]  /*5100*/  LDCU.64 UR8, c[0x4][0x80] ;  /* 0x01001000ff0877ac */ /* 0x000e620008000a00 */
[----:B------:R-:W-:Y:S01]  /*5110*/  MOV R2, 0x0 ;  /* 0x0000000000027802 */ /* 0x000fe20000000f00 */
[----:B------:R-:W-:Y:S02]  /*5120*/  HFMA2 R12, -RZ, RZ, 0, 5.9604644775390625e-08 ;  /* 0x00000001ff0c7431 */ /* 0x000fe400000001ff */
[----:B------:R-:W-:Y:S01]  /*5130*/  IMAD.MOV.U32 R8, RZ, RZ, 0x70 ;  /* 0x00000070ff087424 */ /* 0x000fe200078e00ff */
[----:B------:R2:W3:Y:S01]  /*5140*/  LDC.64 R14, c[0x4][R2] ;  /* 0x01000000020e7b82 */ /* 0x0004e20000000a00 */
[----:B------:R-:W4:Y:S01]  /*5150*/  LDCU.64 UR6, c[0x4][0x88] ;  /* 0x01001100ff0677ac */ /* 0x000f220008000a00 */
[----:B------:R-:W-:Y:S01]  /*5160*/  IMAD.MOV.U32 R13, RZ, RZ, RZ ;  /* 0x000000ffff0d7224 */ /* 0x000fe200078e00ff */
[----:B------:R-:W2:Y:S01]  /*5170*/  LDCU.64 UR4, c[0x4][0x8] ;  /* 0x01000100ff0477ac */ /* 0x000ea20008000a00 */
[----:B-1----:R-:W-:Y:S01]  /*5180*/  MOV R5, UR9 ;  /* 0x0000000900057c02 */ /* 0x002fe20008000f00 */
[----:B------:R-:W-:Y:S01]  /*5190*/  IMAD.U32 R4, RZ, RZ, UR8 ;  /* 0x00000008ff047e24 */ /* 0x000fe2000f8e00ff */
[----:B----4-:R-:W-:Y:S01]  /*51a0*/  MOV R7, UR7 ;  /* 0x0000000700077c02 */ /* 0x010fe20008000f00 */
[----:B------:R-:W-:Y:S01]  /*51b0*/  IMAD.U32 R6, RZ, RZ, UR6 ;  /* 0x00000006ff067e24 */ /* 0x000fe2000f8e00ff */
[----:B--2---:R-:W-:Y:S01]  /*51c0*/  MOV R11, UR5 ;  /* 0x00000005000b7c02 */ /* 0x004fe20008000f00 */
[----:B------:R-:W-:Y:S02]  /*51d0*/  IMAD.U32 R10, RZ, RZ, UR4 ;  /* 0x00000004ff0a7e24 */ /* 0x000fe4000f8e00ff */
[----:B------:R-:W-:Y:S07]  /*51e0*/  LEPC R20, `(.L_x_85) ;  /* 0x000000001014794e */ /* 0x000fee0000000000 */
[----:B---3-5:R-:W-:Y:S05]  /*51f0*/  CALL.ABS.NOINC R14 ;  /* 0x000000000e007343 */ /* 0x028fea0003c00000 */
.L_x_85:
[----:B------:R-:W1:Y:S01]  /*5200*/  LDCU.64 UR8, c[0x4][0x80] ;  /* 0x01001000ff0877ac */ /* 0x000e620008000a00 */
[----:B------:R-:W2:Y:S01]  /*5210*/  LDC.64 R2, c[0x4][R2] ;  /* 0x0100000002027b82 */ /* 0x000ea20000000a00 */
[----:B------:R-:W-:Y:S02]  /*5220*/  HFMA2 R12, -RZ, RZ, 0, 5.9604644775390625e-08 ;  /* 0x00000001ff0c7431 */ /* 0x000fe400000001ff */
[----:B------:R-:W-:Y:S02]  /*5230*/  IMAD.MOV.U32 R8, RZ, RZ, 0x70 ;  /* 0x00000070ff087424 */ /* 0x000fe400078e00ff */
[----:B------:R-:W-:Y:S01]  /*5240*/  IMAD.MOV.U32 R13, RZ, RZ, RZ ;  /* 0x000000ffff0d7224 */ /* 0x000fe200078e00ff */
[----:B------:R-:W3:Y:S01]  /*5250*/  LDCU.64 UR6, c[0x4][0x88] ;  /* 0x01001100ff0677ac */ /* 0x000ee20008000a00 */
[----:B------:R-:W4:Y:S01]  /*5260*/  LDCU.64 UR4, c[0x4][0x8] ;  /* 0x01000100ff0477ac */ /* 0x000f220008000a00 */
[----:B-1----:R-:W-:Y:S02]  /*5270*/  MOV R4, UR8 ;  /* 0x0000000800047c02 */ /* 0x002fe40008000f00 */
[----:B------:R-:W-:Y:S02]  /*5280*/  MOV R5, UR9 ;  /* 0x0000000900057c02 */ /* 0x000fe40008000f00 */
[----:B---3--:R-:W-:Y:S01]  /*5290*/  MOV R7, UR7 ;  /* 0x0000000700077c02 */ /* 0x008fe20008000f00 */
[----:B------:R-:W-:Y:S01]  /*52a0*/  IMAD.U32 R6, RZ, RZ, UR6 ;  /* 0x00000006ff067e24 */ /* 0x000fe2000f8e00ff */
[----:B----4-:R-:W-:Y:S01]  /*52b0*/  MOV R11, UR5 ;  /* 0x00000005000b7c02 */ /* 0x010fe20008000f00 */
[----:B------:R-:W-:Y:S02]  /*52c0*/  IMAD.U32 R10, RZ, RZ, UR4 ;  /* 0x00000004ff0a7e24 */ /* 0x000fe4000f8e00ff */
[----:B------:R-:W-:Y:S07]  /*52d0*/  LEPC R20, `(.L_x_84) ;  /* 0x000000001014794e */ /* 0x000fee0000000000 */
[----:B--2---:R-:W-:Y:S05]  /*52e0*/  CALL.ABS.NOINC R2 ;  /* 0x0000000002007343 */ /* 0x004fea0003c00000 */
.L_x_84:
[----:B------:R-:W-:Y:S05]  /*52f0*/  BSYNC.RECONVERGENT B6 ;  /* 0x0000000000067941 */ /* 0x000fea0003800200 */
.L_x_83:
[----:B------:R-:W-:Y:S01]  /*5300*/  ISETP.NE.U32.AND P4, PT, R82, RZ, PT ;  /* 0x000000ff5200720c */ /* 0x000fe20003f85070 */
[----:B------:R-:W-:Y:S01]  /*5310*/  UISETP.NE.AND UP2, UPT, UR50, URZ, UPT ;  /* 0x000000ff3200728c */ /* 0x000fe2000bf45270 */
[----:B------:R-:W-:Y:S01]  /*5320*/  ISETP.NE.U32.AND P2, PT, RZ, UR38, PT ;  /* 0x00000026ff007c0c */ /* 0x000fe2000bf45070 */
[----:B------:R-:W-:Y:S01]  /*5330*/  UISETP.NE.U32.AND UP1, UPT, UR44, URZ, UPT ;  /* 0x000000ff2c00728c */ /* 0x000fe2000bf25070 */
[----:B------:R-:W-:Y:S01]  /*5340*/  ISETP.NE.AND.EX P4, PT, R83, RZ, PT, P4 ;  /* 0x000000ff5300720c */ /* 0x000fe20003f85340 */
[----:B------:R-:W-:Y:S01]  /*5350*/  UPLOP3.LUT UP0, UPT, UPT, UPT, UPT, 0x40, 0x4 ;  /* 0x000000000004789c */ /* 0x000fe20003f0e870 */
[----:B------:R-:W-:Y:S01]  /*5360*/  ISETP.NE.AND.EX P2, PT, RZ, UR39, PT, P2 ;  /* 0x00000027ff007c0c */ /* 0x000fe2000bf45320 */
[----:B------:R-:W-:Y:S01]  /*5370*/  UISETP.NE.AND.EX UP1, UPT, UR45, URZ, UPT, UP1 ;  /* 0x000000ff2d00728c */ /* 0x000fe2000bf25310 */
[----:B------:R-:W-:Y:S04]  /*5380*/  PLOP3.LUT P1, PT, PT, PT, UP2, 0x80, 0x8 ;  /* 0x000000000008781c */ /* 0x000fe80003f2f028 */
[----:B------:R-:W-:Y:S06]  /*5390*/  @UP2 UPLOP3.LUT UP0, UPT, UPT, UPT, UP1, 0x80, 0x8 ;  /* 0x000000000008289c */ /* 0x000fec0003f0f010 */
[----:B------:R-:W-:Y:S01]  /*53a0*/  PLOP3.LUT P0, PT, PT, PT, UP0, 0x80, 0x8 ;  /* 0x000000000008781c */ /* 0x000fe20003f0f008 */
[----:B------:R-:W-:Y:S01]  /*53b0*/  @!UPT UIADD3 URZ, UPT, UPT, URZ, URZ, URZ ;  /* 0x000000fffffff290 */ /* 0x000fe2000fffe0ff */
[----:B------:R-:W-:Y:S11]  /*53c0*/  BRA.U !UP1, `(.L_x_86) ;  /* 0x0000000109387547 */ /* 0x000ff6000b800000 */
[----:B------:R-:W-:Y:S01]  /*53d0*/  UISETP.NE.U32.AND UP0, UPT, UR38, URZ, UPT ;  /* 0x000000ff2600728c */ /* 0x000fe2000bf05070 */
[----:B------:R-:W-:Y:S02]  /*53e0*/  HFMA2 R0, -RZ, RZ, 0, 5.9604644775390625e-08 ;  /* 0x00000001ff007431 */ /* 0x000fe400000001ff */
[----:B------:R-:W-:Y:S01]  /*53f0*/  IMAD.MOV.U32 R88, RZ, RZ, 0x1 ;  /* 0x00000001ff587424 */ /* 0x000fe200078e00ff */
[----:B------:R-:W-:Y:S06]  /*5400*/  UISETP.NE.AND.EX UP0, UPT, UR39, URZ, UPT, UP0 ;  /* 0x000000ff2700728c */ /* 0x000fec000bf05300 */
[----:B------:R-:W-:Y:S05]  /*5410*/  PLOP3.LUT P3, PT, PT, PT, UP0, 0x80, 0x8 ;  /* 0x000000000008781c */ /* 0x000fea0003f6f008 */
[----:B------:R-:W1:Y:S01]  /*5420*/  @UP0 LDCU.64 UR6, c[0x0][0x888] ;  /* 0x00011100ff0607ac */ /* 0x000e620008000a00 */
[----:B------:R-:W-:Y:S07]  /*5430*/  @UP0 UIMAD UR4, UR36, UR44, URZ ;  /* 0x0000002c240402a4 */ /* 0x000fee000f8e02ff */
[----:B------:R-:W-:Y:S01]  /*5440*/  @!P3 PRMT R88, R0, 0x7610, R88 ;  /* 0x000076100058b816 */ /* 0x000fe20000000058 */
[----:B-1----:R-:W-:Y:S03]  /*5450*/  @UP0 UIMAD.WIDE UR6, UR4, 0x4, UR6 ;  /* 0x00000004040608a5 */ /* 0x002fe6000f8e0206 */
[----:B------:R-:W1:Y:S03]  /*5460*/  @!UP0 LDCU UR4, c[0x0][0x880] ;  /* 0x00011000ff0487ac */ /* 0x000e660008000800 */
[----:B------:R-:W-:Y:S01]  /*5470*/  IMAD.U32 R2, RZ, RZ, UR6 ;  /* 0x00000006ff027e24 */ /* 0x000fe2000f8e00ff */
[----:B------:R-:W-:Y:S05]  /*5480*/  MOV R3, UR7 ;  /* 0x0000000700037c02 */ /* 0x000fea0008000f00 */
[----:B-----5:R2:W5:Y:S02]  /*5490*/  @P3 LDG.E R49, desc[UR46][R2.64] ;  /* 0x0000002e02313981 */ /* 0x020564000c1e1900 */
[----:B-12---:R-:W-:Y:S02]  /*54a0*/  @!P3 IMAD.U32 R49, RZ, RZ, UR4 ;  /* 0x00000004ff31be24 */ /* 0x006fe4000f8e00ff */
.L_x_86:
[----:B------:R-:W-:Y:S05]  /*54b0*/  @!P4 BRA `(.L_x_87) ;  /* 0x000000000020c947 */ /* 0x000fea0003800000 */
[----:B------:R-:W-:Y:S04]  /*54c0*/  ISETP.NE.U32.AND P3, PT, R80, RZ, PT ;  /* 0x000000ff5000720c */ /* 0x000fe80003f65070 */
[----:B------:R-:W-:Y:S11]  /*54d0*/  ISETP.NE.AND.EX P3, PT, R81, RZ, PT, P3 ;  /* 0x000000ff5100720c */ /* 0x000ff60003f65330 */
[----:B------:R-:W-:Y:S02]  /*54e0*/  @!UPT UIADD3 URZ, UPT, UPT, URZ, URZ, URZ ;  /* 0x000000fffffff290 */ /* 0x000fe4000fffe0ff */
[----:B------:R-:W1:Y:S01]  /*54f0*/  @P3 LDC.64 R2, c[0x0][0x8a8] ;  /* 0x00022a00ff023b82 */ /* 0x000e620000000a00 */
[----:B------:R-:W-:Y:S04]  /*5500*/  @P3 IMAD R0, R82, UR36, RZ ;  /* 0x0000002452003c24 */ /* 0x000fe8000f8e02ff */
[----:B-1----:R-:W-:Y:S05]  /*5510*/  @P3 IMAD.WIDE R2, R0, 0x4, R2 ;  /* 0x0000000400023825 */ /* 0x002fea00078e0202 */
[----:B-----5:R1:W5:Y:S02]  /*5520*/  @P3 LDG.E R47, desc[UR46][R2.64] ;  /* 0x0000002e022f3981 */ /* 0x020364000c1e1900 */
[----:B-1----:R-:W2:Y:S02]  /*5530*/  @!P3 LDC R47, c[0x0][0x8a0] ;  /* 0x00022800ff2fbb82 */ /* 0x002ea40000000800 */
.L_x_87:
[----:B-----5:R-:W-:Y:S01]  /*5540*/  FSETP.NEU.AND P3, PT, R49, RZ, PT ;  /* 0x000000ff3100720b */ /* 0x020fe20003f6d000 */
[----:B------:R-:W-:Y:S01]  /*5550*/  IMAD.SHL.U32 R66, R92, 0x2, RZ ;  /* 0x000000025c427824 */ /* 0x000fe200078e00ff */
[----:B------:R-:W-:Y:S01]  /*5560*/  SEL R4, RZ, 0xffffffff, P2 ;  /* 0xffffffffff047807 */ /* 0x000fe20001000000 */
[----:B------:R-:W-:Y:S01]  /*5570*/  BSSY B1, `(.L_x_88) ;  /* 0x0000043000017945 */ /* 0x000fe20003800000 */
[----:B------:R-:W-:Y:S01]  /*5580*/  @P1 LOP3.LUT P2, RZ, R88, 0xff, RZ, 0xc0, !PT ;  /* 0x000000ff58ff1812 */ /* 0x000fe2000784c0ff */
[----:B------:R-:W-:Y:S01]  /*5590*/  VIADD R107, R66, UR48 ;  /* 0x00000030426b7c36 */ /* 0x000fe20008000000 */
[----:B------:R-:W-:Y:S01]  /*55a0*/  @P1 SEL R0, RZ, 0xffffffff, P3 ;  /* 0xffffffffff001807 */ /* 0x000fe20001800000 */
[----:B------:R-:W-:Y:S01]  /*55b0*/  IMAD.MOV.U32 R67, RZ, RZ, 0x1 ;  /* 0x00000001ff437424 */ /* 0x000fe200078e00ff */
[----:B------:R-:W-:Y:S01]  /*55c0*/  LOP3.LUT R98, R98, 0x1, RZ, 0x3c, !PT ;  /* 0x0000000162627812 */ /* 0x000fe200078e3cff */
[----:B------:R-:W-:Y:S01]  /*55d0*/  IMAD.MOV.U32 R65, RZ, RZ, RZ ;  /* 0x000000ffff417224 */ /* 0x000fe200078e00ff */
[----:B------:R-:W-:Y:S02]  /*55e0*/  @P0 SEL R0, R4, R0, !P2 ;  /* 0x0000000004000207 */ /* 0x000fe40005000000 */
[----:B------:R-:W-:Y:S02]  /*55f0*/  CS2R R78, SRZ ;  /* 0x00000000004e7805 */ /* 0x000fe4000001ff00 */
[----:B------:R-:W-:Y:S02]  /*5600*/  LEA R64, R45, UR48, 0x3 ;  /* 0x000000302d407c11 */ /* 0x000fe4000f8e18ff */
[----:B------:R-:W-:Y:S02]  /*5610*/  CS2R R76, SRZ ;  /* 0x00000000004c7805 */ /* 0x000fe4000001ff00 */
[----:B------:R-:W-:Y:S02]  /*5620*/  @P1 LOP3.LUT R0, R0, 0x1, RZ, 0xc0, !PT ;  /* 0x0000000100001812 */ /* 0x000fe400078ec0ff */
[----:B------:R-:W-:Y:S02]  /*5630*/  CS2R R70, SRZ ;  /* 0x0000000000467805 */ /* 0x000fe4000001ff00 */
[----:B------:R-:W-:Y:S02]  /*5640*/  SHF.L.U32 R2, R97, 0x1f, RZ ;  /* 0x0000001f61027819 */ /* 0x000fe400000006ff */
[----:B------:R-:W-:Y:S02]  /*5650*/  CS2R R68, SRZ ;  /* 0x0000000000447805 */ /* 0x000fe4000001ff00 */
[----:B------:R-:W-:Y:S02]  /*5660*/  ISETP.NE.U32.OR P6, PT, R0, 0x1, !P1 ;  /* 0x000000010000780c */ /* 0x000fe40004fc5470 */
[----:B------:R-:W-:Y:S02]  /*5670*/  CS2R R62, SRZ ;  /* 0x00000000003e7805 */ /* 0x000fe4000001ff00 */
[----:B------:R-:W-:Y:S02]  /*5680*/  PLOP3.LUT P2, PT, PT, PT, UP1, 0x80, 0x8 ;  /* 0x000000000008781c */ /* 0x000fe40003f4f018 */
[----:B------:R-:W-:Y:S02]  /*5690*/  CS2R R60, SRZ ;  /* 0x00000000003c7805 */ /* 0x000fe4000001ff00 */
[----:B------:R-:W-:Y:S02]  /*56a0*/  LEA.HI R48, R45, R45, RZ, 0x1 ;  /* 0x0000002d2d307211 */ /* 0x000fe400078f08ff */
[----:B------:R-:W-:Y:S02]  /*56b0*/  CS2R R58, SRZ ;  /* 0x00000000003a7805 */ /* 0x000fe4000001ff00 */
[----:B------:R-:W-:Y:S02]  /*56c0*/  LOP3.LUT P4, R103, R88, 0xff, RZ, 0xc0, !PT ;  /* 0x000000ff58677812 */ /* 0x000fe4000788c0ff */
[----:B------:R-:W-:Y:S02]  /*56d0*/  CS2R R56, SRZ ;  /* 0x0000000000387805 */ /* 0x000fe4000001ff00 */
[----:B------:R-:W-:Y:S01]  /*56e0*/  SEL R3, RZ, 0xffffffff, P3 ;  /* 0xffffffffff037807 */ /* 0x000fe20001800000 */
[----:B------:R-:W-:Y:S01]  /*56f0*/  VIADD R108, R107, 0x400 ;  /* 0x000004006b6c7836 */ /* 0x000fe20000000000 */
[----:B------:R-:W-:Y:S01]  /*5700*/  P2R R105, PR, RZ, 0x40 ;  /* 0x00000040ff697803 */ /* 0x000fe20000000000 */
[----:B------:R-:W-:Y:S01]  /*5710*/  IMAD.IADD R106, R99, 0x1, R107 ;  /* 0x00000001636a7824 */ /* 0x000fe200078e026b */
[----:B------:R-:W-:Y:S02]  /*5720*/  @P6 SHF.L.U32 R0, R98, 0x1f, RZ ;  /* 0x0000001f62006819 */ /* 0x000fe400000006ff */
[----:B------:R-:W-:Y:S02]  /*5730*/  @P2 SEL R3, R4, R3, !P4 ;  /* 0x0000000304032207 */ /* 0x000fe40006000000 */
[----:B------:R1:W3:Y:S02]  /*5740*/  @P6 SYNCS.PHASECHK.TRANS64.TRYWAIT P1, [UR48+0x20], R0 ;  /* 0x00002000ff0065a7 */ /* 0x0002e40008021130 */
[----:B------:R-:W-:Y:S04]  /*5750*/  LOP3.LUT R3, R3, 0x1, RZ, 0xc0, !PT ;  /* 0x0000000103037812 */ /* 0x000fe800078ec0ff */
[----:B------:R-:W-:Y:S04]  /*5760*/  ISETP.NE.U32.AND P5, PT, R3, 0x1, PT ;  /* 0x000000010300780c */ /* 0x000fe80003fa5070 */
[----:B------:R-:W-:Y:S01]  /*5770*/  P2R R72, PR, RZ, 0x20 ;  /* 0x00000020ff487803 */ /* 0x000fe20000000000 */
[----:B------:R4:W2:Y:S01]  /*5780*/  SYNCS.PHASECHK.TRANS64.TRYWAIT P0, [R64+URZ+0x90], R2 ;  /* 0x00009002400075a7 */ /* 0x0008a200080011ff */
[C---:B-1----:R-:W-:Y:S01]  /*5790*/  IMAD.SHL.U32 R0, R48.reuse, 0x80, RZ ;  /* 0x0000008030007824 */ /* 0x042fe200078e00ff */
[----:B------:R-:W-:Y:S04]  /*57a0*/  LOP3.LUT R48, R48, 0xffe, RZ, 0xc0, !PT ;  /* 0x00000ffe30307812 */ /* 0x000fe800078ec0ff */
[----:B------:R-:W-:Y:S01]  /*57b0*/  LOP3.LUT R0, R0, 0xffffff00, RZ, 0xc0, !PT ;  /* 0xffffff0000007812 */ /* 0x000fe200078ec0ff */
[----:B------:R-:W-:Y:S04]  /*57c0*/  IMAD.IADD R48, R45, 0x1, -R48 ;  /* 0x000000012d307824 */ /* 0x000fe800078e0a30 */
[----:B------:R-:W-:Y:S04]  /*57d0*/  IMAD.IADD R0, R46, 0x1, R0 ;  /* 0x000000012e007824 */ /* 0x000fe800078e0200 */
[----:B------:R-:W-:Y:S01]  /*57e0*/  IMAD R48, R48, 0x100000, R0 ;  /* 0x0010000030307824 */ /* 0x000fe200078e0200 */
[----:B---3--:R-:W-:Y:S01]  /*57f0*/  @P6 SEL R67, RZ, 0x1, !P1 ;  /* 0x00000001ff436807 */ /* 0x008fe20004800000 */
[----:B----4-:R-:W-:Y:S06]  /*5800*/  @!P6 BRA `(.L_x_89) ;  /* 0x000000000064e947 */ /* 0x010fec0003800000 */
[----:B------:R-:W-:Y:S01]  /*5810*/  @P5 IMAD R5, R100, 0x2, R108 ;  /* 0x0000000264055824 */ /* 0x000fe200078e026c */
[----:B------:R-:W-:Y:S01]  /*5820*/  ISETP.NE.AND P1, PT, R67, RZ, PT ;  /* 0x000000ff4300720c */ /* 0x000fe20003f25270 */
[----:B------:R-:W-:Y:S01]  /*5830*/  IMAD.MOV.U32 R78, RZ, RZ, RZ ;  /* 0x000000ffff4e7224 */ /* 0x000fe200078e00ff */
[----:B------:R-:W-:Y:S01]  /*5840*/  BSSY B0, `(.L_x_90) ;  /* 0x000000d000007945 */ /* 0x000fe20003800000 */
[----:B------:R-:W-:Y:S01]  /*5850*/  @P5 IMAD.IADD R4, R99, 0x1, R5 ;  /* 0x0000000163045824 */ /* 0x000fe200078e0205 */
[----:B------:R-:W-:Y:S02]  /*5860*/  CS2R R70, SRZ ;  /* 0x0000000000467805 */ /* 0x000fe4000001ff00 */
[----:B------:R-:W-:Y:S02]  /*5870*/  CS2R R68, SRZ ;  /* 0x0000000000447805 */ /* 0x000fe4000001ff00 */
[----:B------:R-:W-:Y:S02]  /*5880*/  CS2R R76, SRZ ;  /* 0x00000000004c7805 */ /* 0x000fe4000001ff00 */
[----:B------:R-:W-:Y:S02]  /*5890*/  CS2R R58, SRZ ;  /* 0x00000000003a7805 */ /* 0x000fe4000001ff00 */
[----:B------:R-:W-:Y:S02]  /*58a0*/  CS2R R56, SRZ ;  /* 0x0000000000387805 */ /* 0x000fe4000001ff00 */
[----:B------:R-:W-:Y:S02]  /*58b0*/  CS2R R62, SRZ ;  /* 0x00000000003e7805 */ /* 0x000fe4000001ff00 */
[----:B------:R-:W-:Y:S01]  /*58c0*/  CS2R R60, SRZ ;  /* 0x00000000003c7805 */ /* 0x000fe2000001ff00 */
[----:B------:R-:W-:Y:S06]  /*58d0*/  @P1 BRA `(.L_x_91) ;  /* 0x00000000000c1947 */ /* 0x000fec0003800000 */
[----:B------:R-:W-:Y:S04]  /*58e0*/  SHF.L.U32 R3, R98, 0x1f, RZ ;  /* 0x0000001f62037819 */ /* 0x000fe800000006ff */
[----:B------:R-:W1:Y:S02]  /*58f0*/  SYNCS.PHASECHK.TRANS64.TRYWAIT P1, [UR48+0x20], R3 ;  /* 0x00002003ff0075a7 */ /* 0x000e640008021130 */
[----:B-1----:R-:W-:Y:S05]  /*5900*/  @!P1 BRA `(.L_x_92) ;  /* 0x0000003c00509947 */ /* 0x002fea0003800000 */
.L_x_91:
[----:B------:R-:W-:Y:S05]  /*5910*/  BSYNC B0 ;  /* 0x0000000000007941 */ /* 0x000fea0003800000 */
.L_x_90:
[----:B------:R-:W-:Y:S01]  /*5920*/  ISETP.NE.AND P1, PT, R72, RZ, PT ;  /* 0x000000ff4800720c */ /* 0x000fe20003f25270 */
[----:B------:R-:W-:Y:S11]  /*5930*/  HFMA2 R65, -RZ, RZ, 0, 5.9604644775390625e-08 ;  /* 0x00000001ff417431 */ /* 0x000ff600000001ff */
[----:B------:R-:W-:Y:S01]  /*5940*/  @!UPT UIADD3 URZ, UPT, UPT, URZ, URZ, URZ ;  /* 0x000000fffffff290 */ /* 0x000fe2000fffe0ff */
[----:B------:R-:W-:Y:S05]  /*5950*/  @P1 WARPSYNC.ALL ;  /* 0x0000000000001948 */ /* 0x000fea0003800000 */
[----:B------:R3:W4:Y:S04]  /*5960*/  @P1 LDSM.16.M88.4 R68, [R5] ;  /* 0x000000000544183b */ /* 0x0007280000000200 */
[----:B------:R3:W1:Y:S04]  /*5970*/  @P1 LDSM.16.M88.4 R76, [R4] ;  /* 0x00000000044c183b */ /* 0x0006680000000200 */
[----:B------:R3:W1:Y:S04]  /*5980*/  @P1 LDSM.16.M88.4 R56, [R66+UR48+0x400] ;  /* 0x000400304238183b */ /* 0x0006680008000200 */
[----:B------:R3:W1:Y:S02]  /*5990*/  @P1 LDSM.16.M88.4 R60, [R106+0x400] ;  /* 0x000400006a3c183b */ /* 0x0006640000000200 */
.L_x_89:
[----:B------:R-:W-:Y:S05]  /*59a0*/  BSYNC B1 ;  /* 0x0000000000017941 */ /* 0x000fea0003800000 */
.L_x_88:
[----:B-1----:R-:W-:Y:S04]  /*59b0*/  SHF.R.U32.HI R0, RZ, 0x15, R48 ;  /* 0x00000015ff007819 */ /* 0x002fe80000011630 */
[----:B------:R-:W-:Y:S01]  /*59c0*/  LOP3.LUT P1, RZ, R0, 0x3, R93, 0x48, !PT ;  /* 0x0000000300ff7812 */ /* 0x000fe2000782485d */
[----:B------:R-:W-:Y:S01]  /*59d0*/  @!UPT UIADD3 URZ, UPT, UPT, URZ, URZ, URZ ;  /* 0x000000fffffff290 */ /* 0x000fe2000fffe0ff */
[----:B--2---:R-:W-:Y:S11]  /*59e0*/  @P0 BRA `(.L_x_93) ;  /* 0x0000000000080947 */ /* 0x004ff60003800000 */
[----:B------:R-:W1:Y:S02]  /*59f0*/  SYNCS.PHASECHK.TRANS64.TRYWAIT P0, [R64+URZ+0x90], R2 ;  /* 0x00009002400075a7 */ /* 0x000e6400080011ff */
[----:B-1----:R-:W-:Y:S05]  /*5a00*/  @!P0 BRA `(.L_x_94) ;  /* 0x0000003c00288947 */ /* 0x002fea0003800000 */
.L_x_93:
[----:B------:R-:W-:Y:S05]  /*5a10*/  @!P1 BRA `(.L_x_95) ;  /* 0x0000000000409947 */ /* 0x000fea0003800000 */
[----:B------:R-:W3:Y:S01]  /*5a20*/  LDCU.64 UR8, c[0x4][0x70] ;  /* 0x01000e00ff0877ac */ /* 0x000ee20008000a00 */
[----:B------:R-:W-:Y:S01]  /*5a30*/  MOV R3, 0x0 ;  /* 0x0000000000037802 */ /* 0x000fe20000000f00 */
[----:B------:R-:W-:Y:S02]  /*5a40*/  HFMA2 R12, -RZ, RZ, 0, 5.9604644775390625e-08 ;  /* 0x00000001ff0c7431 */ /* 0x000fe400000001ff */
[----:B------:R-:W-:Y:S02]  /*5a50*/  IMAD.MOV.U32 R8, RZ, RZ, 0x192 ;  /* 0x00000192ff087424 */ /* 0x000fe400078e00ff */
[----:B------:R-:W-:Y:S01]  /*5a60*/  IMAD.MOV.U32 R13, RZ, RZ, RZ ;  /* 0x000000ffff0d7224 */ /* 0x000fe200078e00ff */
[----:B------:R-:W2:Y:S01]  /*5a70*/  LDCU.64 UR6, c[0x4][0x78] ;  /* 0x01000f00ff0677ac */ /* 0x000ea20008000a00 */
[----:B-1----:R-:W1:Y:S01]  /*5a80*/  LDC.64 R2, c[0x4][R3] ;  /* 0x0100000003027b82 */ /* 0x002e620000000a00 */
[----:B------:R-:W5:Y:S01]  /*5a90*/  LDCU.64 UR4, c[0x4][0x10] ;  /* 0x01000200ff0477ac */ /* 0x000f620008000a00 */
[----:B---3--:R-:W-:Y:S01]  /*5aa0*/  MOV R5, UR9 ;  /* 0x0000000900057c02 */ /* 0x008fe20008000f00 */
[----:B------:R-:W-:Y:S01]  /*5ab0*/  IMAD.U32 R4, RZ, RZ, UR8 ;  /* 0x00000008ff047e24 */ /* 0x000fe2000f8e00ff */
[----:B--2---:R-:W-:Y:S01]  /*5ac0*/  MOV R7, UR7 ;  /* 0x0000000700077c02 */ /* 0x004fe20008000f00 */
[----:B------:R-:W-:Y:S01]  /*5ad0*/  IMAD.U32 R6, RZ, RZ, UR6 ;  /* 0x00000006ff067e24 */ /* 0x000fe2000f8e00ff */
[----:B-----5:R-:W-:Y:S01]  /*5ae0*/  MOV R11, UR5 ;  /* 0x00000005000b7c02 */ /* 0x020fe20008000f00 */
[----:B------:R-:W-:Y:S02]  /*5af0*/  IMAD.U32 R10, RZ, RZ, UR4 ;  /* 0x00000004ff0a7e24 */ /* 0x000fe4000f8e00ff */
[----:B------:R-:W-:Y:S07]  /*5b00*/  LEPC R20, `(.L_x_95) ;  /* 0x000000001014794e */ /* 0x000fee0000000000 */
[----:B-1--4-:R-:W-:Y:S05]  /*5b10*/  CALL.ABS.NOINC R2 ;  /* 0x0000000002007343 */ /* 0x012fea0003c00000 */
.L_x_95:
[----:B------:R-:W-:Y:S01]  /*5b20*/  SHF.L.U32 R50, R56, 0x10, RZ ;  /* 0x0000001038327819 */ /* 0x000fe200000006ff */
[----:B------:R-:W-:Y:S05]  /*5b30*/  WARPSYNC.ALL ;  /* 0x0000000000007948 */ /* 0x000fea0003800000 */
[----:B------:R-:W-:Y:S01]  /*5b40*/  R2UR UR4, R48 ;  /* 0x00000000300472ca */ /* 0x000fe200000e0000 */
[----:B------:R-:W-:Y:S01]  /*5b50*/  BSSY.RECONVERGENT B0, `(.L_x_96) ;  /* 0x000008b000007945 */ /* 0x000fe20003800200 */
[----:B------:R-:W-:Y:S02]  /*5b60*/  LOP3.LUT R51, R56, 0xffff0000, RZ, 0xc0, !PT ;  /* 0xffff000038337812 */ /* 0x000fe400078ec0ff */
[----:B------:R-:W-:Y:S02]  /*5b70*/  SHF.L.U32 R52, R57, 0x10, RZ ;  /* 0x0000001039347819 */ /* 0x000fe400000006ff */
[----:B------:R-:W-:Y:S02]  /*5b80*/  SHF.L.U32 R73, R100, 0x1, RZ ;  /* 0x0000000164497819 */ /* 0x000fe400000006ff */
[----:B------:R-:W-:Y:S02]  /*5b90*/  ISETP.NE.AND P0, PT, R101, RZ, PT ;  /* 0x000000ff6500720c */ /* 0x000fe40003f05270 */
[----:B------:R-:W-:Y:S03]  /*5ba0*/  IADD3 R108, PT, PT, R108, R73, RZ ;  /* 0x000000496c6c7210 */ /* 0x000fe60007ffe0ff */
[----:B---3--:R-:W2:Y:S01]  /*5bb0*/  LDTM.16dp256bit.x8 R4, tmem[UR4] ;  /* 0x00000004000479ee */ /* 0x008ea200081a0000 */
[----:B------:R-:W-:Y:S01]  /*5bc0*/  IADD3 R109, PT, PT, R99, R108, RZ ;  /* 0x0000006c636d7210 */ /* 0x000fe20007ffe0ff */
[C---:B--2---:R-:W-:Y:S01]  /*5bd0*/  FMUL R0, R47.reuse, R4 ;  /* 0x000000042f007220 */ /* 0x044fe20000400000 */
[C---:B-1----:R-:W-:Y:S01]  /*5be0*/  FMUL R2, R47.reuse, R5 ;  /* 0x000000052f027220 */ /* 0x042fe20000400000 */
[C---:B------:R-:W-:Y:S01]  /*5bf0*/  FMUL R4, R47.reuse, R8 ;  /* 0x000000082f047220 */ /* 0x040fe20000400000 */
[C---:B------:R-:W-:Y:S01]  /*5c00*/  FMUL R3, R47.reuse, R6 ;  /* 0x000000062f037220 */ /* 0x040fe20000400000 */
[C---:B------:R-:W-:Y:S01]  /*5c10*/  FMUL R5, R47.reuse, R9 ;  /* 0x000000092f057220 */ /* 0x040fe20000400000 */
[C---:B------:R-:W-:Y:S01]  /*5c20*/  FMUL R8, R47.reuse, R12 ;  /* 0x0000000c2f087220 */ /* 0x040fe20000400000 */
[C---:B------:R-:W-:Y:S01]  /*5c30*/  FMUL R6, R47.reuse, R10 ;  /* 0x0000000a2f067220 */ /* 0x040fe20000400000 */
[C---:B------:R-:W-:Y:S01]  /*5c40*/  FMUL R9, R47.reuse, R13 ;  /* 0x0000000d2f097220 */ /* 0x040fe20000400000 */
[----:B------:R-:W-:Y:S01]  /*5c50*/  FMUL R12, R47, R16 ;  /* 0x000000102f0c7220 */ /* 0x000fe20000400000 */
[----:B------:R-:W-:Y:S01]  /*5c60*/  FFMA R0, R49, R50, R0 ;  /* 0x0000003231007223 */ /* 0x000fe20000000000 */
[C---:B------:R-:W-:Y:S01]  /*5c70*/  FMUL R10, R47.reuse, R14 ;  /* 0x0000000e2f0a7220 */ /* 0x040fe20000400000 */
[C---:B------:R-:W-:Y:S01]  /*5c80*/  FMUL R13, R47.reuse, R17 ;  /* 0x000000112f0d7220 */ /* 0x040fe20000400000 */
[----:B------:R-:W-:Y:S01]  /*5c90*/  FMUL R16, R47, R20 ;  /* 0x000000142f107220 */ /* 0x000fe20000400000 */
[----:B------:R-:W-:Y:S01]  /*5ca0*/  FFMA R2, R49, R51, R2 ;  /* 0x0000003331027223 */ /* 0x000fe20000000002 */
[C---:B------:R-:W-:Y:S01]  /*5cb0*/  FMUL R14, R47.reuse, R18 ;  /* 0x000000122f0e7220 */ /* 0x040fe20000400000 */
[C---:B------:R-:W-:Y:S01]  /*5cc0*/  FMUL R17, R47.reuse, R21 ;  /* 0x000000152f117220 */ /* 0x040fe20000400000 */
[C---:B------:R-:W-:Y:S01]  /*5cd0*/  FMUL R20, R47.reuse, R24 ;  /* 0x000000182f147220 */ /* 0x040fe20000400000 */
[C---:B------:R-:W-:Y:S01]  /*5ce0*/  FMUL R18, R47.reuse, R22 ;  /* 0x000000162f127220 */ /* 0x040fe20000400000 */
[C---:B------:R-:W-:Y:S01]  /*5cf0*/  FMUL R21, R47.reuse, R25 ;  /* 0x000000192f157220 */ /* 0x040fe20000400000 */
[C---:B------:R-:W-:Y:S01]  /*5d00*/  FMUL R24, R47.reuse, R28 ;  /* 0x0000001c2f187220 */ /* 0x040fe20000400000 */
[C---:B------:R-:W-:Y:S01]  /*5d10*/  FMUL R22, R47.reuse, R26 ;  /* 0x0000001a2f167220 */ /* 0x040fe20000400000 */
[C---:B------:R-:W-:Y:S01]  /*5d20*/  FMUL R25, R47.reuse, R29 ;  /* 0x0000001d2f197220 */ /* 0x040fe20000400000 */
[----:B------:R-:W-:Y:S01]  /*5d30*/  FMUL R28, R47, R32 ;  /* 0x000000202f1c7220 */ /* 0x000fe20000400000 */
[----:B------:R-:W-:Y:S01]  /*5d40*/  LOP3.LUT R32, R57, 0xffff0000, RZ, 0xc0, !PT ;  /* 0xffff000039207812 */ /* 0x000fe200078ec0ff */
[C---:B------:R-:W-:Y:S01]  /*5d50*/  FMUL R26, R47.reuse, R30 ;  /* 0x0000001e2f1a7220 */ /* 0x040fe20000400000 */
[----:B------:R-:W-:Y:S01]  /*5d60*/  FMUL R29, R47, R33 ;  /* 0x000000212f1d7220 */ /* 0x000fe20000400000 */
[----:B------:R-:W-:Y:S01]  /*5d70*/  SHF.L.U32 R33, R58, 0x10, RZ ;  /* 0x000000103a217819 */ /* 0x000fe200000006ff */
[----:B------:R-:W-:Y:S01]  /*5d80*/  FFMA R3, R49, R52, R3 ;  /* 0x0000003431037223 */ /* 0x000fe20000000003 */
[----:B------:R-:W-:Y:S01]  /*5d90*/  F2FP.BF16.F32.PACK_AB R52, R2, R0 ;  /* 0x000000000234723e */ /* 0x000fe200000010ff */
[----:B------:R-:W-:Y:S01]  /*5da0*/  FMUL R7, R47, R7 ;  /* 0x000000072f077220 */ /* 0x000fe20000400000 */
[----:B------:R-:W-:Y:S01]  /*5db0*/  SHF.L.U32 R0, R59, 0x10, RZ ;  /* 0x000000103b007819 */ /* 0x000fe200000006ff */
[----:B------:R-:W-:Y:S01]  /*5dc0*/  FMUL R30, R47, R34 ;  /* 0x000000222f1e7220 */ /* 0x000fe20000400000 */
[----:B------:R-:W-:Y:S01]  /*5dd0*/  LOP3.LUT R34, R58, 0xffff0000, RZ, 0xc0, !PT ;  /* 0xffff00003a227812 */ /* 0x000fe200078ec0ff */
[----:B------:R-:W-:Y:S01]  /*5de0*/  FFMA R7, R49, R32, R7 ;  /* 0x0000002031077223 */ /* 0x000fe20000000007 */
[----:B------:R-:W-:Y:S01]  /*5df0*/  LOP3.LUT R2, R59, 0xffff0000, RZ, 0xc0, !PT ;  /* 0xffff00003b027812 */ /* 0x000fe200078ec0ff */
[----:B------:R-:W-:Y:S01]  /*5e00*/  FFMA R4, R49, R33, R4 ;  /* 0x0000002131047223 */ /* 0x000fe20000000004 */
[----:B------:R-:W-:Y:S01]  /*5e10*/  FMUL R11, R47, R11 ;  /* 0x0000000b2f0b7220 */ /* 0x000fe20000400000 */
[----:B------:R-:W-:Y:S01]  /*5e20*/  FFMA R5, R49, R34, R5 ;  /* 0x0000002231057223 */ /* 0x000fe20000000005 */
[----:B------:R-:W-:Y:S01]  /*5e30*/  F2FP.BF16.F32.PACK_AB R53, R7, R3 ;  /* 0x000000030735723e */ /* 0x000fe200000010ff */
[C---:B------:R-:W-:Y:S01]  /*5e40*/  FFMA R6, R49.reuse, R0, R6 ;  /* 0x0000000031067223 */ /* 0x040fe20000000006 */
[C---:B------:R-:W-:Y:S01]  /*5e50*/  SHF.L.U32 R0, R60.reuse, 0x10, RZ ;  /* 0x000000103c007819 */ /* 0x040fe200000006ff */
[----:B------:R-:W-:Y:S01]  /*5e60*/  FFMA R11, R49, R2, R11 ;  /* 0x00000002310b7223 */ /* 0x000fe2000000000b */
[----:B------:R-:W-:Y:S01]  /*5e70*/  LOP3.LUT R2, R60, 0xffff0000, RZ, 0xc0, !PT ;  /* 0xffff00003c027812 */ /* 0x000fe200078ec0ff */
[----:B------:R-:W-:Y:S01]  /*5e80*/  FMUL R15, R47, R15 ;  /* 0x0000000f2f0f7220 */ /* 0x000fe20000400000 */
[----:B------:R-:W-:Y:S01]  /*5e90*/  SHF.L.U32 R3, R61, 0x10, RZ ;  /* 0x000000103d037819 */ /* 0x000fe200000006ff */
[----:B------:R-:W-:Y:S01]  /*5ea0*/  FFMA R8, R49, R0, R8 ;  /* 0x0000000031087223 */ /* 0x000fe20000000008 */
[----:B------:R-:W-:Y:S01]  /*5eb0*/  LOP3.LUT R0, R61, 0xffff0000, RZ, 0xc0, !PT ;  /* 0xffff00003d007812 */ /* 0x000fe200078ec0ff */
[C---:B------:R-:W-:Y:S01]  /*5ec0*/  FFMA R9, R49.reuse, R2, R9 ;  /* 0x0000000231097223 */ /* 0x040fe20000000009 */
[C---:B------:R-:W-:Y:S01]  /*5ed0*/  SHF.L.U32 R2, R62.reuse, 0x10, RZ ;  /* 0x000000103e027819 */ /* 0x040fe200000006ff */
[----:B------:R-:W-:Y:S01]  /*5ee0*/  FFMA R10, R49, R3, R10 ;  /* 0x00000003310a7223 */ /* 0x000fe2000000000a */
[----:B------:R-:W-:Y:S01]  /*5ef0*/  SHF.L.U32 R3, R63, 0x10, RZ ;  /* 0x000000103f037819 */ /* 0x000fe200000006ff */
[C---:B------:R-:W-:Y:S01]  /*5f00*/  FFMA R15, R49.reuse, R0, R15 ;  /* 0x00000000310f7223 */ /* 0x040fe2000000000f */
[----:B------:R-:W-:Y:S01]  /*5f10*/  LOP3.LUT R0, R62, 0xffff0000, RZ, 0xc0, !PT ;  /* 0xffff00003e007812 */ /* 0x000fe200078ec0ff */
[----:B------:R-:W-:Y:S01]  /*5f20*/  FFMA R12, R49, R2, R12 ;  /* 0x00000002310c7223 */ /* 0x000fe2000000000c */
[C---:B----4-:R-:W-:Y:S01]  /*5f30*/  SHF.L.U32 R2, R68.reuse, 0x10, RZ ;  /* 0x0000001044027819 */ /* 0x050fe200000006ff */
[----:B------:R-:W-:Y:S01]  /*5f40*/  FMUL R19, R47, R19 ;  /* 0x000000132f137220 */ /* 0x000fe20000400000 */
[----:B------:R-:W-:Y:S01]  /*5f50*/  F2FP.BF16.F32.PACK_AB R54, R5, R4 ;  /* 0x000000040536723e */ /* 0x000fe200000010ff */
[----:B------:R-:W-:Y:S01]  /*5f60*/  FFMA R13, R49, R0, R13 ;  /* 0x00000000310d7223 */ /* 0x000fe2000000000d */
[----:B------:R-:W-:Y:S01]  /*5f70*/  LOP3.LUT R0, R63, 0xffff0000, RZ, 0xc0, !PT ;  /* 0xffff00003f007812 */ /* 0x000fe200078ec0ff */
[----:B------:R-:W-:Y:S01]  /*5f80*/  FFMA R14, R49, R3, R14 ;  /* 0x00000003310e7223 */ /* 0x000fe2000000000e */
[----:B------:R-:W-:Y:S01]  /*5f90*/  LOP3.LUT R3, R68, 0xffff0000, RZ, 0xc0, !PT ;  /* 0xffff000044037812 */ /* 0x000fe200078ec0ff */
[----:B------:R-:W-:Y:S01]  /*5fa0*/  FMUL R23, R47, R23 ;  /* 0x000000172f177220 */ /* 0x000fe20000400000 */
[----:B------:R-:W-:Y:S01]  /*5fb0*/  F2FP.BF16.F32.PACK_AB R55, R11, R6 ;  /* 0x000000060b37723e */ /* 0x000fe200000010ff */
[----:B------:R-:W-:Y:S01]  /*5fc0*/  FFMA R19, R49, R0, R19 ;  /* 0x0000000031137223 */ /* 0x000fe20000000013 */
[----:B------:R-:W-:Y:S01]  /*5fd0*/  SHF.L.U32 R0, R69, 0x10, RZ ;  /* 0x0000001045007819 */ /* 0x000fe200000006ff */
[----:B------:R-:W-:Y:S01]  /*5fe0*/  FFMA R16, R49, R2, R16 ;  /* 0x0000000231107223 */ /* 0x000fe20000000010 */
[----:B------:R-:W-:Y:S01]  /*5ff0*/  LOP3.LUT R2, R69, 0xffff0000, RZ, 0xc0, !PT ;  /* 0xffff000045027812 */ /* 0x000fe200078ec0ff */
[----:B------:R-:W-:Y:S01]  /*6000*/  FFMA R17, R49, R3, R17 ;  /* 0x0000000331117223 */ /* 0x000fe20000000011 */
[----:B------:R-:W-:Y:S01]  /*6010*/  SHF.L.U32 R3, R71, 0x10, RZ ;  /* 0x0000001047037819 */ /* 0x000fe200000006ff */
        /* <DEDUP_REMOVED lines=15> */
[C---:B------:R-:W-:Y:S01]  /*6110*/  SHF.L.U32 R2, R78.reuse, 0x10, RZ ;  /* 0x000000104e027819 */ /* 0x040fe200000006ff */
[----:B------:R-:W-:Y:S01]  /*6120*/  FMUL R31, R47, R31 ;  /* 0x0000001f2f1f7220 */ /* 0x000fe20000400000 */
[----:B------:R-:W-:Y:S01]  /*6130*/  F2FP.BF16.F32.PACK_AB R8, R9, R8 ;  /* 0x000000080908723e */ /* 0x000fe200000010ff */
[----:B------:R1:W-:Y:S01]  /*6140*/  STSM.16.M88.4 [R107+0x400], R52 ;  /* 0x000400346b007844 */ /* 0x0003e20000000200 */
        /* <DEDUP_REMOVED lines=8> */
[----:B------:R-:W-:Y:S01]  /*61d0*/  LOP3.LUT R0, R79, 0xffff0000, RZ, 0xc0, !PT ;  /* 0xffff00004f007812 */ /* 0x000fe200078ec0ff */
[----:B------:R-:W-:Y:S01]  /*61e0*/  FFMA R28, R49, R2, R28 ;  /* 0x00000002311c7223 */ /* 0x000fe2000000001c */
[----:B------:R-:W-:Y:S01]  /*61f0*/  F2FP.BF16.F32.PACK_AB R11, R19, R14 ;  /* 0x0000000e130b723e */ /* 0x000fe200000010ff */
[----:B------:R-:W-:Y:S01]  /*6200*/  FFMA R29, R49, R3, R29 ;  /* 0x00000003311d7223 */ /* 0x000fe2000000001d */
[----:B------:R-:W-:Y:S01]  /*6210*/  F2FP.BF16.F32.PACK_AB R16, R17, R16 ;  /* 0x000000101110723e */ /* 0x000fe200000010ff */
[----:B------:R-:W-:Y:S01]  /*6220*/  FFMA R30, R49, R4, R30 ;  /* 0x00000004311e7223 */ /* 0x000fe2000000001e */
[----:B------:R-:W-:Y:S01]  /*6230*/  F2FP.BF16.F32.PACK_AB R17, R23, R18 ;  /* 0x000000121711723e */ /* 0x000fe200000010ff */
[----:B------:R1:W-:Y:S01]  /*6240*/  STSM.16.M88.4 [R106+0x400], R8 ;  /* 0x000400086a007844 */ /* 0x0003e20000000200 */
[----:B------:R-:W-:Y:S01]  /*6250*/  FFMA R35, R49, R0, R35 ;  /* 0x0000000031237223 */ /* 0x000fe20000000023 */
[----:B------:R-:W-:Y:S02]  /*6260*/  F2FP.BF16.F32.PACK_AB R18, R21, R20 ;  /* 0x000000141512723e */ /* 0x000fe400000010ff */
[----:B------:R-:W-:Y:S02]  /*6270*/  F2FP.BF16.F32.PACK_AB R19, R27, R22 ;  /* 0x000000161b13723e */ /* 0x000fe400000010ff */
[----:B------:R-:W-:Y:S02]  /*6280*/  F2FP.BF16.F32.PACK_AB R24, R25, R24 ;  /* 0x000000181918723e */ /* 0x000fe400000010ff */
[----:B------:R-:W-:Y:S01]  /*6290*/  F2FP.BF16.F32.PACK_AB R25, R31, R26 ;  /* 0x0000001a1f19723e */ /* 0x000fe200000010ff */
[----:B------:R1:W-:Y:S01]  /*62a0*/  STSM.16.M88.4 [R108], R16 ;  /* 0x000000106c007844 */ /* 0x0003e20000000200 */
[----:B------:R-:W-:Y:S02]  /*62b0*/  F2FP.BF16.F32.PACK_AB R26, R29, R28 ;  /* 0x0000001c1d1a723e */ /* 0x000fe400000010ff */
[----:B------:R-:W-:Y:S05]  /*62c0*/  F2FP.BF16.F32.PACK_AB R27, R35, R30 ;  /* 0x0000001e231b723e */ /* 0x000fea00000010ff */
[----:B------:R1:W-:Y:S01]  /*62d0*/  STSM.16.M88.4 [R109], R24 ;  /* 0x000000186d007844 */ /* 0x0003e20000000200 */
[----:B------:R-:W-:Y:S01]  /*62e0*/  @!PT LDS RZ, [RZ] ;  /* 0x00000000fffff984 */ /* 0x000fe20000000800 */
[----:B------:R-:W-:Y:S01]  /*62f0*/  @!PT LDS RZ, [RZ] ;  /* 0x00000000fffff984 */ /* 0x000fe20000000800 */
[----:B------:R-:W-:Y:S01]  /*6300*/  @!PT LDS RZ, [RZ] ;  /* 0x00000000fffff984 */ /* 0x000fe20000000800 */
[----:B------:R-:W-:Y:S01]  /*6310*/  @!PT LDS RZ, [RZ] ;  /* 0x00000000fffff984 */ /* 0x000fe20000000800 */
[----:B------:R2:W-:Y:S07]  /*6320*/  MEMBAR.ALL.CTA ;  /* 0x0000000000007992 */ /* 0x0005ee0000008000 */
[----:B--2---:R-:W2:Y:S02]  /*6330*/  FENCE.VIEW.ASYNC.S ;  /* 0x00000000000073c6 */ /* 0x004ea40000000000 */
[----:B--2---:R-:W-:Y:S06]  /*6340*/  BAR.SYNC.DEFER_BLOCKING 0x1, 0x80 ;  /* 0x0042000000007b1d */ /* 0x004fec0000010000 */
[----:B------:R-:W-:Y:S05]  /*6350*/  @P0 BRA `(.L_x_97) ;  /* 0x0000000000280947 */ /* 0x000fea0003800000 */
[----:B------:R-:W-:Y:S02]  /*6360*/  UIADD3 UR4, UPT, UPT, UR48, 0x400, URZ ;  /* 0x0000040030047890 */ /* 0x000fe4000fffe0ff */
[----:B------:R-:W-:Y:S01]  /*6370*/  UIADD3 UR6, UP0, UPT, UR52, 0x680, URZ ;  /* 0x0000068034067890 */ /* 0x000fe2000ff1e0ff */
[----:B------:R-:W-:Y:S03]  /*6380*/  UMOV UR43, UR36 ;  /* 0x00000024002b7c82 */ /* 0x000fe60008000000 */
[----:B------:R-:W-:Y:S01]  /*6390*/  MOV R94, UR4 ;  /* 0x00000004005e7c02 */ /* 0x000fe20008000f00 */
[----:B------:R-:W-:Y:S03]  /*63a0*/  UIADD3.X UR7, UPT, UPT, URZ, UR53, URZ, UP0, !UPT ;  /* 0x00000035ff077290 */ /* 0x000fe600087fe4ff */
[----:B------:R-:W-:Y:S11]  /*63b0*/  R2UR UR40, R94 ;  /* 0x000000005e2872ca */ /* 0x000ff600000e0000 */
[----:B------:R-:W-:Y:S02]  /*63c0*/  @!UPT UIADD3 URZ, UPT, UPT, URZ, URZ, URZ ;  /* 0x000000fffffff290 */ /* 0x000fe4000fffe0ff */
[----:B------:R2:W-:Y:S01]  /*63d0*/  UTMASTG.3D [UR40], [UR6] ;  /* 0x00000028060073b5 */ /* 0x0005e20008010000 */
[----:B------:R0:W-:Y:S01]  /*63e0*/  UTMACMDFLUSH ;  /* 0x00000000000079b7 */ /* 0x0001e20000000000 */
[----:B--2---:R-:W-:Y:S04]  /*63f0*/  DEPBAR.LE SB0, 0x1 ;  /* 0x000080400000791a */ /* 0x004fe80000000000 */
.L_x_97:
[----:B------:R-:W-:Y:S05]  /*6400*/  BSYNC.RECONVERGENT B0 ;  /* 0x0000000000007941 */ /* 0x000fea0003800200 */
.L_x_96:
[----:B------:R-:W-:Y:S01]  /*6410*/  BAR.SYNC.DEFER_BLOCKING 0x1, 0x80 ;  /* 0x0042000000007b1d */ /* 0x000fe20000010000 */
[----:B------:R-:W-:Y:S01]  /*6420*/  ISETP.NE.AND P1, PT, R105, RZ, PT ;  /* 0x000000ff6900720c */ /* 0x000fe20003f25270 */
[----:B------:R-:W-:Y:S01]  /*6430*/  UISETP.NE.AND UP0, UPT, UR49, URZ, UPT ;  /* 0x000000ff3100728c */ /* 0x000fe2000bf05270 */
[----:B------:R-:W-:Y:S11]  /*6440*/  LEA R2, R65, UR48, 0x3 ;  /* 0x0000003041027c11 */ /* 0x000ff6000f8e18ff */
[----:B------:R-:W-:Y:S01]  /*6450*/  @P1 SHF.L.U32 R3, R98, 0x1f, RZ ;  /* 0x0000001f62031819 */ /* 0x000fe200000006ff */
[----:B------:R-:W-:Y:S06]  /*6460*/  BRA.U !UP0, `(.L_x_98) ;  /* 0x0000000108247547 */ /* 0x000fec000b800000 */
[----:B------:R-:W-:Y:S01]  /*6470*/  IMAD.U32 R4, RZ, RZ, UR51 ;  /* 0x00000033ff047e24 */ /* 0x000fe2000f8e00ff */
[----:B------:R-:W-:Y:S01]  /*6480*/  MOV R0, UR37 ;  /* 0x0000002500007c02 */ /* 0x000fe20008000f00 */
[----:B------:R-:W-:Y:S03]  /*6490*/  UIADD3 UR51, UPT, UPT, UR51, 0x1, URZ ;  /* 0x0000000133337890 */ /* 0x000fe6000fffe0ff */
[----:B------:R-:W-:Y:S01]  /*64a0*/  @P1 LEA R4, R4, UR48, 0x3 ;  /* 0x0000003004041c11 */ /* 0x000fe2000f8e18ff */
[----:B------:R-:W-:Y:S04]  /*64b0*/  UISETP.NE.AND UP0, UPT, UR51, 0x4, UPT ;  /* 0x000000043300788c */ /* 0x000fe8000bf05270 */
[----:B------:R-:W-:Y:S01]  /*64c0*/  @P1 VIADD R4, R4, 0x40 ;  /* 0x0000004004041836 */ /* 0x000fe20000000000 */
[----:B------:R-:W-:Y:S04]  /*64d0*/  USEL UR51, UR51, URZ, UP0 ;  /* 0x000000ff33337287 */ /* 0x000fe80008000000 */
[----:B------:R-:W-:Y:S04]  /*64e0*/  @P1 PRMT R0, R0, 0x654, R4 ;  /* 0x0000065400001816 */ /* 0x000fe80000000004 */
[----:B------:R2:W-:Y:S04]  /*64f0*/  @P1 SYNCS.ARRIVE.TRANS64.RED.A1T0 RZ, [R0+URZ], RZ ;  /* 0x000000ff00ff19a7 */ /* 0x0005e800081004ff */
.L_x_98:
[----:B------:R-:W3:Y:S01]  /*6500*/  @P1 SYNCS.PHASECHK.TRANS64.TRYWAIT P0, [R2+URZ+0x20], R3 ;  /* 0x00002003020015a7 */ /* 0x000ee200080011ff */
[----:B------:R-:W-:Y:S01]  /*6510*/  BSSY B1, `(.L_x_99) ;  /* 0x0000017000017945 */ /* 0x000fe20003800000 */
[----:B---3--:R-:W-:Y:S03]  /*6520*/  @P1 SEL R67, RZ, 0x1, !P0 ;  /* 0x00000001ff431807 */ /* 0x008fe60004000000 */
[----:B------:R-:W-:Y:S05]  /*6530*/  @!P1 BRA `(.L_x_100) ;  /* 0x0000000000509947 */ /* 0x000fea0003800000 */
[----:B------:R-:W-:Y:S01]  /*6540*/  ISETP.NE.AND P1, PT, R72, RZ, PT ;  /* 0x000000ff4800720c */ /* 0x000fe20003f25270 */
[----:B------:R-:W-:Y:S01]  /*6550*/  BSSY B0, `(.L_x_101) ;  /* 0x000000a000007945 */ /* 0x000fe20003800000 */
[----:B------:R-:W-:Y:S11]  /*6560*/  ISETP.NE.AND P0, PT, R67, RZ, PT ;  /* 0x000000ff4300720c */ /* 0x000ff60003f05270 */
[----:B------:R-:W-:Y:S04]  /*6570*/  @P1 IMAD R5, R65, 0x2000, R66 ;  /* 0x0000200041051824 */ /* 0x000fe800078e0242 */
[----:B------:R-:W-:Y:S05]  /*6580*/  @P1 VIADD R4, R5, UR48 ;  /* 0x0000003005041c36 */ /* 0x000fea0008000000 */
[----:B------:R-:W-:Y:S01]  /*6590*/  @P1 IADD3 R3, PT, PT, R73, R4, RZ ;  /* 0x0000000449031210 */ /* 0x000fe20007ffe0ff */
[----:B------:R-:W-:Y:S01]  /*65a0*/  @P1 IMAD.IADD R4, R99, 0x1, R4 ;  /* 0x0000000163041824 */ /* 0x000fe200078e0204 */
[----:B------:R-:W-:Y:S06]  /*65b0*/  @P0 BRA `(.L_x_102) ;  /* 0x00000000000c0947 */ /* 0x000fec0003800000 */
[----:B--2---:R-:W-:Y:S04]  /*65c0*/  SHF.L.U32 R0, R98, 0x1f, RZ ;  /* 0x0000001f62007819 */ /* 0x004fe800000006ff */
[----:B------:R-:W2:Y:S02]  /*65d0*/  SYNCS.PHASECHK.TRANS64.TRYWAIT P0, [R2+URZ+0x20], R0 ;  /* 0x00002000020075a7 */ /* 0x000ea400080011ff */
[----:B--2---:R-:W-:Y:S05]  /*65e0*/  @!P0 BRA `(.L_x_103) ;  /* 0x0000003000448947 */ /* 0x004fea0003800000 */
.L_x_102:
[----:B------:R-:W-:Y:S05]  /*65f0*/  BSYNC B0 ;  /* 0x0000000000007941 */ /* 0x000fea0003800000 */
.L_x_101:
[----:B------:R-:W-:Y:S02]  /*6600*/  ISETP.NE.AND P0, PT, R72, RZ, PT ;  /* 0x000000ff4800720c */ /* 0x000fe40003f05270 */
[----:B------:R-:W-:Y:S11]  /*6610*/  IADD3 R65, PT, PT, R65, 0x1, RZ ;  /* 0x0000000141417810 */ /* 0x000ff60007ffe0ff */
[----:B--2---:R-:W-:Y:S01]  /*6620*/  @P0 IMAD.IADD R0, R99, 0x1, R3 ;  /* 0x0000000163000824 */ /* 0x004fe200078e0203 */
[----:B------:R-:W-:Y:S05]  /*6630*/  @P0 WARPSYNC.ALL ;  /* 0x0000000000000948 */ /* 0x000fea0003800000 */
[----:B------:R3:W4:Y:S04]  /*6640*/  @P0 LDSM.16.M88.4 R56, [R5+UR48+0x400] ;  /* 0x000400300538083b */ /* 0x0007280008000200 */
[----:B------:R3:W2:Y:S04]  /*6650*/  @P0 LDSM.16.M88.4 R60, [R4+0x400] ;  /* 0x00040000043c083b */ /* 0x0006a80000000200 */
[----:B------:R3:W1:Y:S04]  /*6660*/  @P0 LDSM.16.M88.4 R68, [R3+0x400] ;  /* 0x000400000344083b */ /* 0x0006680000000200 */
[----:B------:R3:W1:Y:S02]  /*6670*/  @P0 LDSM.16.M88.4 R76, [R0+0x400] ;  /* 0x00040000004c083b */ /* 0x0006640000000200 */
.L_x_100:
[----:B------:R-:W-:Y:S05]  /*6680*/  BSYNC B1 ;  /* 0x0000000000017941 */ /* 0x000fea0003800000 */
.L_x_99:
[----:B--23--:R-:W-:Y:S05]  /*6690*/  VIADD R0, R48, 0x40 ;  /* 0x0000004030007836 */ /* 0x00cfea0000000000 */
[----:B------:R-:W-:Y:S04]  /*66a0*/  SHF.R.U32.HI R0, RZ, 0x15, R0 ;  /* 0x00000015ff007819 */ /* 0x000fe80000011600 */
[----:B------:R-:W-:Y:S11]  /*66b0*/  LOP3.LUT P0, RZ, R0, 0x3, R93, 0x48, !PT ;  /* 0x0000000300ff7812 */ /* 0x000ff6000780485d */
[----:B------:R-:W-:Y:S02]  /*66c0*/  @!UPT UIADD3 URZ, UPT, UPT, URZ, URZ, URZ ;  /* 0x000000fffffff290 */ /* 0x000fe4000fffe0ff */
[----:B------:R-:W-:Y:S05]  /*66d0*/  @!P0 BRA `(.L_x_104) ;  /* 0x0000000000408947 */ /* 0x000fea0003800000 */
[----:B------:R-:W2:Y:S01]  /*66e0*/  LDCU.64 UR8, c[0x4][0x70] ;  /* 0x01000e00ff0877ac */ /* 0x000ea20008000a00 */
[----:B------:R-:W-:Y:S01]  /*66f0*/  MOV R3, 0x0 ;  /* 0x0000000000037802 */ /* 0x000fe20000000f00 */
[----:B------:R-:W-:Y:S02]  /*6700*/  HFMA2 R12, -RZ, RZ, 0, 5.9604644775390625e-08 ;  /* 0x00000001ff0c7431 */ /* 0x000fe400000001ff */
[----:B-1----:R-:W-:Y:S02]  /*6710*/  IMAD.MOV.U32 R8, RZ, RZ, 0x192 ;  /* 0x00000192ff087424 */ /* 0x002fe400078e00ff */
[----:B------:R-:W-:Y:S01]  /*6720*/  IMAD.MOV.U32 R13, RZ, RZ, RZ ;  /* 0x000000ffff0d7224 */ /* 0x000fe200078e00ff */
[----:B------:R-:W1:Y:S01]  /*6730*/  LDCU.64 UR6, c[0x4][0x78] ;  /* 0x01000f00ff0677ac */ /* 0x000e620008000a00 */
[----:B------:R-:W3:Y:S01]  /*6740*/  LDC.64 R2, c[0x4][R3] ;  /* 0x0100000003027b82 */ /* 0x000ee20000000a00 */
[----:B------:R-:W5:Y:S01]  /*6750*/  LDCU.64 UR4, c[0x4][0x10] ;  /* 0x01000200ff0477ac */ /* 0x000f620008000a00 */
[----:B--2---:R-:W-:Y:S01]  /*6760*/  MOV R5, UR9 ;  /* 0x0000000900057c02 */ /* 0x004fe20008000f00 */
[----:B------:R-:W-:Y:S01]  /*6770*/  IMAD.U32 R4, RZ, RZ, UR8 ;  /* 0x00000008ff047e24 */ /* 0x000fe2000f8e00ff */
[----:B-1----:R-:W-:Y:S01]  /*6780*/  MOV R7, UR7 ;  /* 0x0000000700077c02 */ /* 0x002fe20008000f00 */
[----:B------:R-:W-:Y:S01]  /*6790*/  IMAD.U32 R6, RZ, RZ, UR6 ;  /* 0x00000006ff067e24 */ /* 0x000fe2000f8e00ff */
[----:B-----5:R-:W-:Y:S01]  /*67a0*/  MOV R11, UR5 ;  /* 0x00000005000b7c02 */ /* 0x020fe20008000f00 */
[----:B------:R-:W-:Y:S02]  /*67b0*/  IMAD.U32 R10, RZ, RZ, UR4 ;  /* 0x00000004ff0a7e24 */ /* 0x000fe4000f8e00ff */
[----:B------:R-:W-:Y:S07]  /*67c0*/  LEPC R20, `(.L_x_104) ;  /* 0x000000001014794e */ /* 0x000fee0000000000 */
[----:B---34-:R-:W-:Y:S05]  /*67d0*/  CALL.ABS.NOINC R2 ;  /* 0x0000000002007343 */ /* 0x018fea0003c00000 */
.L_x_104:
[----:B------:R-:W-:Y:S01]  /*67e0*/  ISETP.NE.AND P6, PT, R105, RZ, PT ;  /* 0x000000ff6900720c */ /* 0x000fe20003fc5270 */
[----:B------:R-:W-:Y:S05]  /*67f0*/  WARPSYNC.ALL ;  /* 0x0000000000007948 */ /* 0x000fea0003800000 */
[----:B------:R-:W-:Y:S01]  /*6800*/  R2UR UR4, R48 ;  /* 0x00000000300472ca */ /* 0x000fe200000e0000 */
[----:B------:R-:W-:Y:S01]  /*6810*/  BSSY.RECONVERGENT B0, `(.L_x_105) ;  /* 0x000008f000007945 */ /* 0x000fe20003800200 */
[----:B------:R-:W-:Y:S02]  /*6820*/  MOV R50, UR51 ;  /* 0x0000003300327c02 */ /* 0x000fe40008000f00 */
[----:B----4-:R-:W-:Y:S02]  /*6830*/  SHF.L.U32 R3, R56, 0x10, RZ ;  /* 0x0000001038037819 */ /* 0x010fe400000006ff */
[----:B------:R-:W-:Y:S02]  /*6840*/  MOV R74, UR37 ;  /* 0x00000025004a7c02 */ /* 0x000fe40008000f00 */
[----:B------:R-:W-:Y:S02]  /*6850*/  @P6 LEA R50, R50, UR48, 0x3 ;  /* 0x0000003032326c11 */ /* 0x000fe4000f8e18ff */
[----:B------:R-:W-:Y:S02]  /*6860*/  LOP3.LUT R51, R57, 0xffff0000, RZ, 0xc0, !PT ;  /* 0xffff000039337812 */ /* 0x000fe400078ec0ff */
[----:B------:R-:W-:Y:S01]  /*6870*/  @P6 IADD3 R50, PT, PT, R50, 0x40, RZ ;  /* 0x0000004032326810 */ /* 0x000fe20007ffe0ff */
[----:B-1----:R-:W1:Y:S01]  /*6880*/  LDTM.16dp256bit.x8 R4, tmem[UR4+0x40] ;  /* 0x00004004000479ee */ /* 0x002e6200081a0000 */
[----:B------:R-:W-:Y:S02]  /*6890*/  ISETP.NE.AND P0, PT, R101, RZ, PT ;  /* 0x000000ff6500720c */ /* 0x000fe40003f05270 */
[----:B------:R-:W-:Y:S02]  /*68a0*/  @P6 PRMT R74, R74, 0x654, R50 ;  /* 0x000006544a4a6816 */ /* 0x000fe40000000032 */
[----:B------:R-:W-:Y:S01]  /*68b0*/  SHF.L.U32 R50, R57, 0x10, RZ ;  /* 0x0000001039327819 */ /* 0x000fe200000006ff */
[C---:B-1----:R-:W-:Y:S01]  /*68c0*/  FMUL R0, R47.reuse, R4 ;  /* 0x000000042f007220 */ /* 0x042fe20000400000 */
[----:B------:R-:W-:Y:S01]  /*68d0*/  LOP3.LUT R4, R56, 0xffff0000, RZ, 0xc0, !PT ;  /* 0xffff000038047812 */ /* 0x000fe200078ec0ff */
[C---:B------:R-:W-:Y:S01]  /*68e0*/  FMUL R2, R47.reuse, R5 ;  /* 0x000000052f027220 */ /* 0x040fe20000400000 */
[----:B------:R-:W-:Y:S01]  /*68f0*/  FMUL R7, R47, R7 ;  /* 0x000000072f077220 */ /* 0x000fe20000400000 */
[----:B------:R-:W-:Y:S01]  /*6900*/  FFMA R0, R49, R3, R0 ;  /* 0x0000000331007223 */ /* 0x000fe20000000000 */
[----:B------:R-:W-:Y:S01]  /*6910*/  FMUL R3, R47, R6 ;  /* 0x000000062f037220 */ /* 0x000fe20000400000 */
[----:B------:R-:W-:Y:S01]  /*6920*/  FFMA R2, R49, R4, R2 ;  /* 0x0000000431027223 */ /* 0x000fe20000000002 */
[C---:B------:R-:W-:Y:S01]  /*6930*/  FMUL R4, R47.reuse, R8 ;  /* 0x000000082f047220 */ /* 0x040fe20000400000 */
[C---:B------:R-:W-:Y:S01]  /*6940*/  FMUL R8, R47.reuse, R12 ;  /* 0x0000000c2f087220 */ /* 0x040fe20000400000 */
[C---:B------:R-:W-:Y:S01]  /*6950*/  FMUL R12, R47.reuse, R16 ;  /* 0x000000102f0c7220 */ /* 0x040fe20000400000 */
[C---:B------:R-:W-:Y:S01]  /*6960*/  FMUL R16, R47.reuse, R20 ;  /* 0x000000142f107220 */ /* 0x040fe20000400000 */
[----:B------:R-:W-:Y:S01]  /*6970*/  F2FP.BF16.F32.PACK_AB R52, R2, R0 ;  /* 0x000000000234723e */ /* 0x000fe200000010ff */
[C---:B------:R-:W-:Y:S01]  /*6980*/  FMUL R20, R47.reuse, R24 ;  /* 0x000000182f147220 */ /* 0x040fe20000400000 */
[C---:B------:R-:W-:Y:S01]  /*6990*/  LOP3.LUT R0, R58.reuse, 0xffff0000, RZ, 0xc0, !PT ;  /* 0xffff00003a007812 */ /* 0x040fe200078ec0ff */
[----:B------:R-:W-:Y:S01]  /*69a0*/  FMUL R24, R47, R28 ;  /* 0x0000001c2f187220 */ /* 0x000fe20000400000 */
[----:B------:R-:W-:Y:S01]  /*69b0*/  SHF.L.U32 R2, R59, 0x10, RZ ;  /* 0x000000103b027819 */ /* 0x000fe200000006ff */
[C---:B------:R-:W-:Y:S01]  /*69c0*/  FMUL R28, R47.reuse, R32 ;  /* 0x000000202f1c7220 */ /* 0x040fe20000400000 */
[----:B------:R-:W-:Y:S01]  /*69d0*/  SHF.L.U32 R32, R58, 0x10, RZ ;  /* 0x000000103a207819 */ /* 0x000fe200000006ff */
[----:B------:R-:W-:Y:S01]  /*69e0*/  FMUL R5, R47, R9 ;  /* 0x000000092f057220 */ /* 0x000fe20000400000 */
[C---:B------:R-:W-:Y:S01]  /*69f0*/  FFMA R3, R49.reuse, R50, R3 ;  /* 0x0000003231037223 */ /* 0x040fe20000000003 */
[----:B------:R-:W-:Y:S01]  /*6a00*/  FFMA R7, R49, R51, R7 ;  /* 0x0000003331077223 */ /* 0x000fe20000000007 */
[----:B------:R-:W-:Y:S01]  /*6a10*/  FMUL R6, R47, R10 ;  /* 0x0000000a2f067220 */ /* 0x000fe20000400000 */
[----:B------:R-:W-:Y:S01]  /*6a20*/  FFMA R4, R49, R32, R4 ;  /* 0x0000002031047223 */ /* 0x000fe20000000004 */
[----:B------:R-:W-:Y:S01]  /*6a30*/  LOP3.LUT R32, R59, 0xffff0000, RZ, 0xc0, !PT ;  /* 0xffff00003b207812 */ /* 0x000fe200078ec0ff */
[----:B------:R-:W-:Y:S01]  /*6a40*/  FFMA R5, R49, R0, R5 ;  /* 0x0000000031057223 */ /* 0x000fe20000000005 */
[C---:B------:R-:W-:Y:S01]  /*6a50*/  SHF.L.U32 R0, R60.reuse, 0x10, RZ ;  /* 0x000000103c007819 */ /* 0x040fe200000006ff */
[----:B------:R-:W-:Y:S01]  /*6a60*/  FMUL R11, R47, R11 ;  /* 0x0000000b2f0b7220 */ /* 0x000fe20000400000 */
[----:B------:R-:W-:Y:S01]  /*6a70*/  F2FP.BF16.F32.PACK_AB R53, R7, R3 ;  /* 0x000000030735723e */ /* 0x000fe200000010ff */
[C---:B------:R-:W-:Y:S01]  /*6a80*/  FFMA R6, R49.reuse, R2, R6 ;  /* 0x0000000231067223 */ /* 0x040fe20000000006 */
[----:B------:R-:W-:Y:S01]  /*6a90*/  LOP3.LUT R2, R60, 0xffff0000, RZ, 0xc0, !PT ;  /* 0xffff00003c027812 */ /* 0x000fe200078ec0ff */
[----:B------:R-:W-:Y:S01]  /*6aa0*/  FFMA R11, R49, R32, R11 ;  /* 0x00000020310b7223 */ /* 0x000fe2000000000b */
[----:B------:R-:W-:Y:S01]  /*6ab0*/  SHF.L.U32 R3, R61, 0x10, RZ ;  /* 0x000000103d037819 */ /* 0x000fe200000006ff */
[----:B------:R-:W-:Y:S01]  /*6ac0*/  FFMA R8, R49, R0, R8 ;  /* 0x0000000031087223 */ /* 0x000fe20000000008 */
[----:B------:R-:W-:Y:S01]  /*6ad0*/  LOP3.LUT R0, R61, 0xffff0000, RZ, 0xc0, !PT ;  /* 0xffff00003d007812 */ /* 0x000fe200078ec0ff */
[----:B------:R-:W-:Y:S01]  /*6ae0*/  FMUL R9, R47, R13 ;  /* 0x0000000d2f097220 */ /* 0x000fe20000400000 */
[----:B------:R-:W-:Y:S01]  /*6af0*/  F2FP.BF16.F32.PACK_AB R54, R5, R4 ;  /* 0x000000040536723e */ /* 0x000fe200000010ff */
[----:B------:R-:W-:Y:S01]  /*6b00*/  FMUL R10, R47, R14 ;  /* 0x0000000e2f0a7220 */ /* 0x000fe20000400000 */
[----:B------:R-:W-:Y:S01]  /*6b10*/  SHF.L.U32 R4, R77, 0x10, RZ ;  /* 0x000000104d047819 */ /* 0x000fe200000006ff */
[----:B------:R-:W-:Y:S01]  /*6b20*/  FMUL R15, R47, R15 ;  /* 0x0000000f2f0f7220 */ /* 0x000fe20000400000 */
[----:B------:R-:W-:Y:S01]  /*6b30*/  F2FP.BF16.F32.PACK_AB R55, R11, R6 ;  /* 0x000000060b37723e */ /* 0x000fe200000010ff */
[C---:B------:R-:W-:Y:S01]  /*6b40*/  FFMA R9, R49.reuse, R2, R9 ;  /* 0x0000000231097223 */ /* 0x040fe20000000009 */
[C---:B------:R-:W-:Y:S01]  /*6b50*/  SHF.L.U32 R2, R62.reuse, 0x10, RZ ;  /* 0x000000103e027819 */ /* 0x040fe200000006ff */
[C---:B------:R-:W-:Y:S01]  /*6b60*/  FFMA R10, R49.reuse, R3, R10 ;  /* 0x00000003310a7223 */ /* 0x040fe2000000000a */
[----:B------:R-:W-:Y:S01]  /*6b70*/  LOP3.LUT R3, R62, 0xffff0000, RZ, 0xc0, !PT ;  /* 0xffff00003e037812 */ /* 0x000fe200078ec0ff */
[----:B------:R-:W-:Y:S01]  /*6b80*/  FFMA R15, R49, R0, R15 ;  /* 0x00000000310f7223 */ /* 0x000fe2000000000f */
[----:B------:R-:W-:Y:S01]  /*6b90*/  SHF.L.U32 R0, R63, 0x10, RZ ;  /* 0x000000103f007819 */ /* 0x000fe200000006ff */
[----:B------:R-:W-:Y:S01]  /*6ba0*/  FMUL R13, R47, R17 ;  /* 0x000000112f0d7220 */ /* 0x000fe20000400000 */
[----:B------:R-:W-:Y:S01]  /*6bb0*/  F2FP.BF16.F32.PACK_AB R8, R9, R8 ;  /* 0x000000080908723e */ /* 0x000fe200000010ff */
[----:B------:R-:W-:Y:S01]  /*6bc0*/  FMUL R14, R47, R18 ;  /* 0x000000122f0e7220 */ /* 0x000fe20000400000 */
[----:B------:R-:W-:Y:S01]  /*6bd0*/  LOP3.LUT R5, R79, 0xffff0000, RZ, 0xc0, !PT ;  /* 0xffff00004f057812 */ /* 0x000fe200078ec0ff */
[----:B------:R-:W-:Y:S01]  /*6be0*/  FFMA R12, R49, R2, R12 ;  /* 0x00000002310c7223 */ /* 0x000fe2000000000c */
[----:B------:R-:W-:Y:S01]  /*6bf0*/  LOP3.LUT R2, R63, 0xffff0000, RZ, 0xc0, !PT ;  /* 0xffff00003f027812 */ /* 0x000fe200078ec0ff */
[----:B------:R-:W-:Y:S01]  /*6c00*/  FFMA R13, R49, R3, R13 ;  /* 0x00000003310d7223 */ /* 0x000fe2000000000d */
[----:B------:R-:W-:Y:S01]  /*6c10*/  SHF.L.U32 R3, R69, 0x10, RZ ;  /* 0x0000001045037819 */ /* 0x000fe200000006ff */
[----:B------:R-:W-:Y:S01]  /*6c20*/  FFMA R14, R49, R0, R14 ;  /* 0x00000000310e7223 */ /* 0x000fe2000000000e */
[C---:B------:R-:W-:Y:S01]  /*6c30*/  SHF.L.U32 R0, R68.reuse, 0x10, RZ ;  /* 0x0000001044007819 */ /* 0x040fe200000006ff */
[----:B------:R-:W-:Y:S01]  /*6c40*/  FMUL R19, R47, R19 ;  /* 0x000000132f137220 */ /* 0x000fe20000400000 */
[----:B------:R-:W-:Y:S01]  /*6c50*/  F2FP.BF16.F32.PACK_AB R9, R15, R10 ;  /* 0x0000000a0f09723e */ /* 0x000fe200000010ff */
[----:B------:R-:W-:Y:S01]  /*6c60*/  FMUL R17, R47, R21 ;  /* 0x000000152f117220 */ /* 0x000fe20000400000 */
[----:B------:R-:W-:Y:S01]  /*6c70*/  F2FP.BF16.F32.PACK_AB R10, R13, R12 ;  /* 0x0000000c0d0a723e */ /* 0x000fe200000010ff */
[C---:B------:R-:W-:Y:S01]  /*6c80*/  FFMA R19, R49.reuse, R2, R19 ;  /* 0x0000000231137223 */ /* 0x040fe20000000013 */
[----:B------:R-:W-:Y:S01]  /*6c90*/  LOP3.LUT R2, R68, 0xffff0000, RZ, 0xc0, !PT ;  /* 0xffff000044027812 */ /* 0x000fe200078ec0ff */
[----:B------:R-:W-:Y:S01]  /*6ca0*/  FFMA R16, R49, R0, R16 ;  /* 0x0000000031107223 */ /* 0x000fe20000000010 */
[----:B------:R-:W-:Y:S01]  /*6cb0*/  LOP3.LUT R0, R69, 0xffff0000, RZ, 0xc0, !PT ;  /* 0xffff000045007812 */ /* 0x000fe200078ec0ff */
[----:B------:R-:W-:Y:S01]  /*6cc0*/  FMUL R18, R47, R22 ;  /* 0x000000162f127220 */ /* 0x000fe20000400000 */
[----:B------:R-:W-:Y:S01]  /*6cd0*/  F2FP.BF16.F32.PACK_AB R11, R19, R14 ;  /* 0x0000000e130b723e */ /* 0x000fe200000010ff */
[----:B------:R-:W-:Y:S01]  /*6ce0*/  FMUL R23, R47, R23 ;  /* 0x000000172f177220 */ /* 0x000fe20000400000 */
[C---:B------:R-:W-:Y:S01]  /*6cf0*/  FFMA R17, R49.reuse, R2, R17 ;  /* 0x0000000231117223 */ /* 0x040fe20000000011 */
[C---:B------:R-:W-:Y:S01]  /*6d00*/  SHF.L.U32 R2, R70.reuse, 0x10, RZ ;  /* 0x0000001046027819 */ /* 0x040fe200000006ff */
[----:B------:R-:W-:Y:S01]  /*6d10*/  FFMA R18, R49, R3, R18 ;  /* 0x0000000331127223 */ /* 0x000fe20000000012 */
[----:B------:R-:W-:Y:S01]  /*6d20*/  SHF.L.U32 R3, R71, 0x10, RZ ;  /* 0x0000001047037819 */ /* 0x000fe200000006ff */
[----:B------:R-:W-:Y:S01]  /*6d30*/  FFMA R23, R49, R0, R23 ;  /* 0x0000000031177223 */ /* 0x000fe20000000017 */
[----:B------:R-:W-:Y:S01]  /*6d40*/  LOP3.LUT R0, R70, 0xffff0000, RZ, 0xc0, !PT ;  /* 0xffff000046007812 */ /* 0x000fe200078ec0ff */
[----:B------:R-:W-:Y:S01]  /*6d50*/  FMUL R21, R47, R25 ;  /* 0x000000192f157220 */ /* 0x000fe20000400000 */
[----:B------:R-:W-:Y:S01]  /*6d60*/  F2FP.BF16.F32.PACK_AB R16, R17, R16 ;  /* 0x000000101110723e */ /* 0x000fe200000010ff */
[----:B------:R-:W-:Y:S01]  /*6d70*/  FMUL R22, R47, R26 ;  /* 0x0000001a2f167220 */ /* 0x000fe20000400000 */
[----:B------:R-:W-:Y:S01]  /*6d80*/  F2FP.BF16.F32.PACK_AB R17, R23, R18 ;  /* 0x000000121711723e */ /* 0x000fe200000010ff */
[C---:B------:R-:W-:Y:S01]  /*6d90*/  FFMA R20, R49.reuse, R2, R20 ;  /* 0x0000000231147223 */ /* 0x040fe20000000014 */
[C---:B------:R-:W-:Y:S01]  /*6da0*/  SHF.L.U32 R2, R76.reuse, 0x10, RZ ;  /* 0x000000104c027819 */ /* 0x040fe200000006ff */
[----:B------:R1:W-:Y:S01]  /*6db0*/  STSM.16.M88.4 [R107+0x2400], R52 ;  /* 0x002400346b007844 */ /* 0x0003e20000000200 */
[----:B------:R-:W-:Y:S01]  /*6dc0*/  FFMA R21, R49, R0, R21 ;  /* 0x0000000031157223 */ /* 0x000fe20000000015 */
[----:B------:R-:W-:Y:S01]  /*6dd0*/  LOP3.LUT R0, R71, 0xffff0000, RZ, 0xc0, !PT ;  /* 0xffff000047007812 */ /* 0x000fe200078ec0ff */
[----:B------:R-:W-:Y:S01]  /*6de0*/  FFMA R22, R49, R3, R22 ;  /* 0x0000000331167223 */ /* 0x000fe20000000016 */
[----:B------:R-:W-:Y:S04]  /*6df0*/  LOP3.LUT R3, R76, 0xffff0000, RZ, 0xc0, !PT ;  /* 0xffff00004c037812 */ /* 0x000fe800078ec0ff */
[----:B------:R1:W-:Y:S01]  /*6e00*/  STSM.16.M88.4 [R106+0x2400], R8 ;  /* 0x002400086a007844 */ /* 0x0003e20000000200 */
[----:B------:R-:W-:Y:S01]  /*6e10*/  F2FP.BF16.F32.PACK_AB R18, R21, R20 ;  /* 0x000000141512723e */ /* 0x000fe200000010ff */
[C---:B------:R-:W-:Y:S01]  /*6e20*/  FMUL R27, R47.reuse, R27 ;  /* 0x0000001b2f1b7220 */ /* 0x040fe20000400000 */
[C---:B------:R-:W-:Y:S01]  /*6e30*/  FMUL R25, R47.reuse, R29 ;  /* 0x0000001d2f197220 */ /* 0x040fe20000400000 */
[C---:B------:R-:W-:Y:S01]  /*6e40*/  FMUL R26, R47.reuse, R30 ;  /* 0x0000001e2f1a7220 */ /* 0x040fe20000400000 */
[----:B------:R-:W-:Y:S01]  /*6e50*/  FMUL R31, R47, R31 ;  /* 0x0000001f2f1f7220 */ /* 0x000fe20000400000 */
[----:B------:R-:W-:Y:S01]  /*6e60*/  FFMA R27, R49, R0, R27 ;  /* 0x00000000311b7223 */ /* 0x000fe2000000001b */
[----:B------:R-:W-:Y:S01]  /*6e70*/  LOP3.LUT R0, R77, 0xffff0000, RZ, 0xc0, !PT ;  /* 0xffff00004d007812 */ /* 0x000fe200078ec0ff */
[C---:B------:R-:W-:Y:S01]  /*6e80*/  FFMA R24, R49.reuse, R2, R24 ;  /* 0x0000000231187223 */ /* 0x040fe20000000018 */
[C---:B------:R-:W-:Y:S01]  /*6e90*/  FFMA R25, R49.reuse, R3, R25 ;  /* 0x0000000331197223 */ /* 0x040fe20000000019 */
[C---:B------:R-:W-:Y:S01]  /*6ea0*/  SHF.L.U32 R2, R78.reuse, 0x10, RZ ;  /* 0x000000104e027819 */ /* 0x040fe200000006ff */
[----:B------:R-:W-:Y:S01]  /*6eb0*/  FFMA R26, R49, R4, R26 ;  /* 0x00000004311a7223 */ /* 0x000fe2000000001a */
[----:B------:R-:W-:Y:S01]  /*6ec0*/  LOP3.LUT R3, R78, 0xffff0000, RZ, 0xc0, !PT ;  /* 0xffff00004e037812 */ /* 0x000fe200078ec0ff */
[----:B------:R-:W-:Y:S01]  /*6ed0*/  FMUL R29, R47, R33 ;  /* 0x000000212f1d7220 */ /* 0x000fe20000400000 */
[----:B------:R-:W-:Y:S01]  /*6ee0*/  SHF.L.U32 R4, R79, 0x10, RZ ;  /* 0x000000104f047819 */ /* 0x000fe200000006ff */
[----:B------:R-:W-:Y:S01]  /*6ef0*/  FMUL R30, R47, R34 ;  /* 0x000000222f1e7220 */ /* 0x000fe20000400000 */
[----:B------:R-:W-:Y:S01]  /*6f00*/  FFMA R31, R49, R0, R31 ;  /* 0x00000000311f7223 */ /* 0x000fe2000000001f */
[----:B------:R-:W-:Y:S01]  /*6f10*/  FMUL R35, R47, R35 ;  /* 0x000000232f237220 */ /* 0x000fe20000400000 */
[C---:B------:R-:W-:Y:S01]  /*6f20*/  FFMA R28, R49.reuse, R2, R28 ;  /* 0x00000002311c7223 */ /* 0x040fe2000000001c */
[C---:B------:R-:W-:Y:S01]  /*6f30*/  FFMA R29, R49.reuse, R3, R29 ;  /* 0x00000003311d7223 */ /* 0x040fe2000000001d */
[C---:B------:R-:W-:Y:S01]  /*6f40*/  FFMA R30, R49.reuse, R4, R30 ;  /* 0x00000004311e7223 */ /* 0x040fe2000000001e */
[----:B------:R-:W-:Y:S01]  /*6f50*/  FFMA R35, R49, R5, R35 ;  /* 0x0000000531237223 */ /* 0x000fe20000000023 */
[----:B------:R-:W-:Y:S02]  /*6f60*/  F2FP.BF16.F32.PACK_AB R19, R27, R22 ;  /* 0x000000161b13723e */ /* 0x000fe400000010ff */
[----:B------:R-:W-:Y:S02]  /*6f70*/  F2FP.BF16.F32.PACK_AB R24, R25, R24 ;  /* 0x000000181918723e */ /* 0x000fe400000010ff */
[----:B------:R-:W-:Y:S01]  /*6f80*/  F2FP.BF16.F32.PACK_AB R25, R31, R26 ;  /* 0x0000001a1f19723e */ /* 0x000fe200000010ff */
[----:B------:R1:W-:Y:S01]  /*6f90*/  STSM.16.M88.4 [R108+0x2000], R16 ;  /* 0x002000106c007844 */ /* 0x0003e20000000200 */
[----:B------:R-:W-:Y:S02]  /*6fa0*/  F2FP.BF16.F32.PACK_AB R26, R29, R28 ;  /* 0x0000001c1d1a723e */ /* 0x000fe400000010ff */
[----:B------:R-:W-:Y:S02]  /*6fb0*/  F2FP.BF16.F32.PACK_AB R27, R35, R30 ;  /* 0x0000001e231b723e */ /* 0x000fe400000010ff */
[----:B------:R-:W-:Y:S02]  /*6fc0*/  LEA R0, R65, UR48, 0x3 ;  /* 0x0000003041007c11 */ /* 0x000fe4000f8e18ff */
[----:B------:R-:W-:Y:S01]  /*6fd0*/  @P6 SHF.L.U32 R2, R98, 0x1f, RZ ;  /* 0x0000001f62026819 */ /* 0x000fe200000006ff */
[----:B------:R1:W-:Y:S01]  /*6fe0*/  STSM.16.M88.4 [R109+0x2000], R24 ;  /* 0x002000186d007844 */ /* 0x0003e20000000200 */
        /* <DEDUP_REMOVED lines=8> */
[----:B------:R-:W-:Y:S02]  /*7070*/  UIADD3 UR8, UP0, UPT, UR52, 0x680, URZ ;  /* 0x0000068034087890 */ /* 0x000fe4000ff1e0ff */
[----:B------:R-:W-:Y:S02]  /*7080*/  UIADD3 UR5, UPT, UPT, UR41, 0x40, URZ ;  /* 0x0000004029057890 */ /* 0x000fe4000fffe0ff */
[----:B------:R-:W-:Y:S02]  /*7090*/  UIADD3 UR4, UPT, UPT, UR48, 0x2400, URZ ;  /* 0x0000240030047890 */ /* 0x000fe4000fffe0ff */
[----:B------:R-:W-:Y:S01]  /*70a0*/  UIADD3.X UR9, UPT, UPT, URZ, UR53, URZ, UP0, !UPT ;  /* 0x00000035ff097290 */ /* 0x000fe200087fe4ff */
[----:B------:R-:W-:Y:S01]  /*70b0*/  UMOV UR6, UR42 ;  /* 0x0000002a00067c82 */ /* 0x000fe20008000000 */
[----:B------:R-:W-:Y:S07]  /*70c0*/  UMOV UR7, UR36 ;  /* 0x0000002400077c82 */ /* 0x000fee0008000000 */
[----:B------:R2:W-:Y:S01]  /*70d0*/  UTMASTG.3D [UR4], [UR8] ;  /* 0x00000004080073b5 */ /* 0x0005e20008010000 */
[----:B------:R0:W-:Y:S01]  /*70e0*/  UTMACMDFLUSH ;  /* 0x00000000000079b7 */ /* 0x0001e20000000000 */
[----:B--2---:R-:W-:Y:S04]  /*70f0*/  DEPBAR.LE SB0, 0x1 ;  /* 0x000080400000791a */ /* 0x004fe80000000000 */
.L_x_106:
[----:B------:R-:W-:Y:S05]  /*7100*/  BSYNC.RECONVERGENT B0 ;  /* 0x0000000000007941 */ /* 0x000fea0003800200 */
.L_x_105:
[----:B------:R-:W-:Y:S01]  /*7110*/  BAR.SYNC.DEFER_BLOCKING 0x1, 0x80 ;  /* 0x0042000000007b1d */ /* 0x000fe20000010000 */
[----:B------:R-:W-:Y:S04]  /*7120*/  UIADD3 UR40, UPT, UPT, UR51, 0x1, URZ ;  /* 0x0000000133287890 */ /* 0x000fe8000fffe0ff */
[----:B------:R-:W-:Y:S04]  /*7130*/  UISETP.NE.AND UP0, UPT, UR40, 0x4, UPT ;  /* 0x000000042800788c */ /* 0x000fe8000bf05270 */
[----:B------:R-:W-:Y:S01]  /*7140*/  USEL UR40, UR40, URZ, UP0 ;  /* 0x000000ff28287287 */ /* 0x000fe20008000000 */
[----:B------:R2:W-:Y:S01]  /*7150*/  @P6 SYNCS.ARRIVE.TRANS64.RED.A1T0 RZ, [R74+URZ], RZ ;  /* 0x000000ff4aff69a7 */ /* 0x0005e200081004ff */
[----:B------:R-:W-:Y:S01]  /*7160*/  BSSY B1, `(.L_x_107) ;  /* 0x0000018000017945 */ /* 0x000fe20003800000 */
[----:B------:R-:W3:Y:S02]  /*7170*/  @P6 SYNCS.PHASECHK.TRANS64.TRYWAIT P0, [R0+URZ+0x20], R2 ;  /* 0x00002002000065a7 */ /* 0x000ee400080011ff */
[----:B---3--:R-:W-:Y:S01]  /*7180*/  @P6 SEL R67, RZ, 0x1, !P0 ;  /* 0x00000001ff436807 */ /* 0x008fe20004000000 */
[----:B--2---:R-:W-:Y:S06]  /*7190*/  @!P6 BRA `(.L_x_108) ;  /* 0x000000000050e947 */ /* 0x004fec0003800000 */
        /* <DEDUP_REMOVED lines=8> */
[----:B------:R-:W-:Y:S04]  /*7220*/  SHF.L.U32 R5, R98, 0x1f, RZ ;  /* 0x0000001f62057819 */ /* 0x000fe800000006ff */
[----:B------:R-:W2:Y:S02]  /*7230*/  SYNCS.PHASECHK.TRANS64.TRYWAIT P0, [R0+URZ+0x20], R5 ;  /* 0x00002005000075a7 */ /* 0x000ea400080011ff */
[----:B--2---:R-:W-:Y:S05]  /*7240*/  @!P0 BRA `(.L_x_111) ;  /* 0x0000002400408947 */ /* 0x004fea0003800000 */
.L_x_110:
[----:B------:R-:W-:Y:S05]  /*7250*/  BSYNC B0 ;  /* 0x0000000000007941 */ /* 0x000fea0003800000 */
.L_x_109:
[----:B------:R-:W-:Y:S02]  /*7260*/  ISETP.NE.AND P0, PT, R72, RZ, PT ;  /* 0x000000ff4800720c */ /* 0x000fe40003f05270 */
[----:B------:R-:W-:Y:S11]  /*7270*/  IADD3 R65, PT, PT, R65, 0x1, RZ ;  /* 0x0000000141417810 */ /* 0x000ff60007ffe0ff */
[----:B--2---:R-:W-:Y:S01]  /*7280*/  @P0 IMAD.IADD R0, R99, 0x1, R2 ;  /* 0x0000000163000824 */ /* 0x004fe200078e0202 */
[----:B------:R-:W-:Y:S05]  /*7290*/  @P0 WARPSYNC.ALL ;  /* 0x0000000000000948 */ /* 0x000fea0003800000 */
[----:B------:R2:W3:Y:S04]  /*72a0*/  @P0 LDSM.16.M88.4 R56, [R4+UR48+0x400] ;  /* 0x000400300438083b */ /* 0x0004e80008000200 */
[----:B------:R2:W4:Y:S04]  /*72b0*/  @P0 LDSM.16.M88.4 R60, [R3+0x400] ;  /* 0x00040000033c083b */ /* 0x0005280000000200 */
[----:B------:R2:W1:Y:S04]  /*72c0*/  @P0 LDSM.16.M88.4 R68, [R2+0x400] ;  /* 0x000400000244083b */ /* 0x0004680000000200 */
[----:B------:R2:W1:Y:S02]  /*72d0*/  @P0 LDSM.16.M88.4 R76, [R0+0x400] ;  /* 0x00040000004c083b */ /* 0x0004640000000200 */
.L_x_108:
[----:B------:R-:W-:Y:S05]  /*72e0*/  BSYNC B1 ;  /* 0x0000000000017941 */ /* 0x000fea0003800000 */
.L_x_107:
[----:B--2---:R-:W-:Y:S05]  /*72f0*/  VIADD R0, R48, 0x80 ;  /* 0x0000008030007836 */ /* 0x004fea0000000000 */
        /* <DEDUP_REMOVED lines=20> */
.L_x_112:
[----:B------:R-:W-:Y:S01]  /*7440*/  ISETP.NE.AND P6, PT, R105, RZ, PT ;  /* 0x000000ff6900720c */ /* 0x000fe20003fc5270 */
[----:B------:R-:W-:Y:S05]  /*7450*/  WARPSYNC.ALL ;  /* 0x0000000000007948 */ /* 0x000fea0003800000 */
[----:B------:R-:W-:Y:S01]  /*7460*/  R2UR UR4, R48 ;  /* 0x00000000300472ca */ /* 0x000fe200000e0000 */
[----:B------:R-:W-:Y:S01]  /*7470*/  BSSY.RECONVERGENT B0, `(.L_x_113) ;  /* 0x000008f000007945 */ /* 0x000fe20003800200 */
[----:B------:R-:W-:Y:S02]  /*7480*/  MOV R50, UR40 ;  /* 0x0000002800327c02 */ /* 0x000fe40008000f00 */
[----:B---3--:R-:W-:Y:S02]  /*7490*/  SHF.L.U32 R3, R56, 0x10, RZ ;  /* 0x0000001038037819 */ /* 0x008fe400000006ff */
        /* <DEDUP_REMOVED lines=33> */
[C---:B----4-:R-:W-:Y:S01]  /*76b0*/  SHF.L.U32 R0, R60.reuse, 0x10, RZ ;  /* 0x000000103c007819 */ /* 0x050fe200000006ff */
        /* <DEDUP_REMOVED lines=106> */
.L_x_114:
[----:B------:R-:W-:Y:S05]  /*7d60*/  BSYNC.RECONVERGENT B0 ;  /* 0x0000000000007941 */ /* 0x000fea0003800200 */
.L_x_113:
        /* <DEDUP_REMOVED lines=20> */
.L_x_118:
[----:B------:R-:W-:Y:S05]  /*7eb0*/  BSYNC B0 ;  /* 0x0000000000007941 */ /* 0x000fea0003800000 */
.L_x_117:
[----:B------:R-:W-:Y:S11]  /*7ec0*/  ISETP.NE.AND P0, PT, R72, RZ, PT ;  /* 0x000000ff4800720c */ /* 0x000ff60003f05270 */
[----:B------:R-:W-:Y:S02]  /*7ed0*/  @!UPT UIADD3 URZ, UPT, UPT, URZ, URZ, URZ ;  /* 0x000000fffffff290 */ /* 0x000fe4000fffe0ff */
[----:B--2---:R-:W-:Y:S01]  /*7ee0*/  @P0 IADD3 R0, PT, PT, R99, R73, RZ ;  /* 0x0000004963000210 */ /* 0x004fe20007ffe0ff */
[----:B------:R-:W-:Y:S05]  /*7ef0*/  @P0 WARPSYNC.ALL ;  /* 0x0000000000000948 */ /* 0x000fea0003800000 */
[----:B------:R2:W3:Y:S04]  /*7f00*/  @P0 LDSM.16.M88.4 R56, [R65+UR48+0x400] ;  /* 0x000400304138083b */ /* 0x0004e80008000200 */
[----:B------:R2:W4:Y:S04]  /*7f10*/  @P0 LDSM.16.M88.4 R60, [R3+0x400] ;  /* 0x00040000033c083b */ /* 0x0005280000000200 */
[----:B------:R2:W1:Y:S04]  /*7f20*/  @P0 LDSM.16.M88.4 R68, [R73+0x400] ;  /* 0x000400004944083b */ /* 0x0004680000000200 */
[----:B------:R2:W1:Y:S02]  /*7f30*/  @P0 LDSM.16.M88.4 R76, [R0+0x400] ;  /* 0x00040000004c083b */ /* 0x0004640000000200 */
.L_x_116:
[----:B------:R-:W-:Y:S05]  /*7f40*/  BSYNC B1 ;  /* 0x0000000000017941 */ /* 0x000fea0003800000 */
.L_x_115:
        /* <DEDUP_REMOVED lines=21> */
.L_x_120:
[----:B------:R-:W-:Y:S01]  /*80a0*/  ISETP.NE.AND P0, PT, R101, RZ, PT ;  /* 0x000000ff6500720c */ /* 0x000fe20003f05270 */
[----:B------:R-:W-:Y:S05]  /*80b0*/  WARPSYNC.ALL ;  /* 0x0000000000007948 */ /* 0x000fea0003800000 */
[----:B------:R-:W-:Y:S01]  /*80c0*/  R2UR UR4, R48 ;  /* 0x00000000300472ca */ /* 0x000fe200000e0000 */
[----:B------:R-:W-:Y:S01]  /*80d0*/  BSSY.RECONVERGENT B0, `(.L_x_121) ;  /* 0x000008c000007945 */ /* 0x000fe20003800200 */
[C---:B---3--:R-:W-:Y:S02]  /*80e0*/  SHF.L.U32 R0, R56.reuse, 0x10, RZ ;  /* 0x0000001038007819 */ /* 0x048fe400000006ff */
[----:B------:R-:W-:Y:S02]  /*80f0*/  LOP3.LUT R2, R56, 0xffff0000, RZ, 0xc0, !PT ;  /* 0xffff000038027812 */ /* 0x000fe400078ec0ff */
[C---:B------:R-:W-:Y:S02]  /*8100*/  SHF.L.U32 R3, R57.reuse, 0x10, RZ ;  /* 0x0000001039037819 */ /* 0x040fe400000006ff */
[----:B------:R-:W-:Y:S02]  /*8110*/  LOP3.LUT R48, R57, 0xffff0000, RZ, 0xc0, !PT ;  /* 0xffff000039307812 */ /* 0x000fe400078ec0ff */
[C---:B------:R-:W-:Y:S02]  /*8120*/  SHF.L.U32 R50, R58.reuse, 0x10, RZ ;  /* 0x000000103a327819 */ /* 0x040fe400000006ff */
[----:B------:R-:W-:Y:S01]  /*8130*/  LOP3.LUT R51, R58, 0xffff0000, RZ, 0xc0, !PT ;  /* 0xffff00003a337812 */ /* 0x000fe200078ec0ff */
[----:B-1----:R-:W1:Y:S01]  /*8140*/  LDTM.16dp256bit.x8 R4, tmem[UR4+0xc0] ;  /* 0x0000c004000479ee */ /* 0x002e6200081a0000 */
[C---:B------:R-:W-:Y:S01]  /*8150*/  SHF.L.U32 R52, R59.reuse, 0x10, RZ ;  /* 0x000000103b347819 */ /* 0x040fe200000006ff */
[----:B------:R-:W-:Y:S01]  /*8160*/  NOP ;  /* 0x0000000000007918 */ /* 0x000fe20000000000 */
[----:B------:R-:W-:Y:S02]  /*8170*/  LOP3.LUT R53, R59, 0xffff0000, RZ, 0xc0, !PT ;  /* 0xffff00003b357812 */ /* 0x000fe400078ec0ff */
[----:B------:R-:W-:Y:S02]  /*8180*/  R2UR UR5, R64 ;  /* 0x00000000400572ca */ /* 0x000fe400000e0000 */
[C---:B----4-:R-:W-:Y:S02]  /*8190*/  SHF.L.U32 R54, R60.reuse, 0x10, RZ ;  /* 0x000000103c367819 */ /* 0x050fe400000006ff */
[----:B------:R-:W-:Y:S02]  /*81a0*/  LOP3.LUT R55, R60, 0xffff0000, RZ, 0xc0, !PT ;  /* 0xffff00003c377812 */ /* 0x000fe400078ec0ff */
[C---:B------:R-:W-:Y:S02]  /*81b0*/  SHF.L.U32 R56, R61.reuse, 0x10, RZ ;  /* 0x000000103d387819 */ /* 0x040fe400000006ff */
[----:B------:R-:W-:Y:S02]  /*81c0*/  LOP3.LUT R57, R61, 0xffff0000, RZ, 0xc0, !PT ;  /* 0xffff00003d397812 */ /* 0x000fe400078ec0ff */
[C---:B------:R-:W-:Y:S02]  /*81d0*/  SHF.L.U32 R58, R62.reuse, 0x10, RZ ;  /* 0x000000103e3a7819 */ /* 0x040fe400000006ff */
[----:B------:R-:W-:Y:S01]  /*81e0*/  LOP3.LUT R59, R62, 0xffff0000, RZ, 0xc0, !PT ;  /* 0xffff00003e3b7812 */ /* 0x000fe200078ec0ff */
[----:B------:R-:W-:Y:S01]  /*81f0*/  UIADD3 UR5, UPT, UPT, UR5, 0xb0, URZ ;  /* 0x000000b005057890 */ /* 0x000fe2000fffe0ff */
[C---:B------:R-:W-:Y:S02]  /*8200*/  SHF.L.U32 R60, R63.reuse, 0x10, RZ ;  /* 0x000000103f3c7819 */ /* 0x040fe400000006ff */
[----:B------:R-:W-:Y:S01]  /*8210*/  LOP3.LUT R61, R63, 0xffff0000, RZ, 0xc0, !PT ;  /* 0xffff00003f3d7812 */ /* 0x000fe200078ec0ff */
[----:B------:R-:W-:Y:S01]  /*8220*/  UPRMT UR5, UR37, 0x654, UR5 ;  /* 0x0000065425057896 */ /* 0x000fe20008000005 */
[C---:B------:R-:W-:Y:S01]  /*8230*/  SHF.L.U32 R62, R68.reuse, 0x10, RZ ;  /* 0x00000010443e7819 */ /* 0x040fe200000006ff */
[C---:B-1----:R-:W-:Y:S01]  /*8240*/  FMUL R4, R47.reuse, R4 ;  /* 0x000000042f047220 */ /* 0x042fe20000400000 */
[C---:B------:R-:W-:Y:S01]  /*8250*/  FMUL R5, R47.reuse, R5 ;  /* 0x000000052f057220 */ /* 0x040fe20000400000 */
[----:B------:R-:W-:Y:S01]  /*8260*/  FMUL R6, R47, R6 ;  /* 0x000000062f067220 */ /* 0x000fe20000400000 */
[----:B------:R-:W-:Y:S01]  /*8270*/  LOP3.LUT R63, R68, 0xffff0000, RZ, 0xc0, !PT ;  /* 0xffff0000443f7812 */ /* 0x000fe200078ec0ff */
[C---:B------:R-:W-:Y:S01]  /*8280*/  FFMA R4, R49.reuse, R0, R4 ;  /* 0x0000000031047223 */ /* 0x040fe20000000004 */
[----:B------:R-:W-:Y:S01]  /*8290*/  FFMA R5, R49, R2, R5 ;  /* 0x0000000231057223 */ /* 0x000fe20000000005 */
[----:B------:R-:W-:Y:S01]  /*82a0*/  SHF.L.U32 R64, R69, 0x10, RZ ;  /* 0x0000001045407819 */ /* 0x000fe200000006ff */
[----:B------:R-:W-:Y:S01]  /*82b0*/  SYNCS.ARRIVE.TRANS64.RED.A1T0 RZ, [UR5], RZ ;  /* 0x000000ffffff79a7 */ /* 0x000fe20008100405 */
[----:B------:R-:W-:Y:S01]  /*82c0*/  FFMA R6, R49, R3, R6 ;  /* 0x0000000331067223 */ /* 0x000fe20000000006 */
[----:B------:R-:W-:Y:S01]  /*82d0*/  FMUL R7, R47, R7 ;  /* 0x000000072f077220 */ /* 0x000fe20000400000 */
[----:B------:R-:W-:Y:S01]  /*82e0*/  LOP3.LUT R65, R69, 0xffff0000, RZ, 0xc0, !PT ;  /* 0xffff000045417812 */ /* 0x000fe200078ec0ff */
[----:B------:R-:W-:Y:S01]  /*82f0*/  FMUL R8, R47, R8 ;  /* 0x000000082f087220 */ /* 0x000fe20000400000 */
[----:B------:R-:W-:Y:S01]  /*8300*/  F2FP.BF16.F32.PACK_AB R4, R5, R4 ;  /* 0x000000040504723e */ /* 0x000fe200000010ff */
[----:B------:R-:W-:Y:S01]  /*8310*/  FFMA R7, R49, R48, R7 ;  /* 0x0000003031077223 */ /* 0x000fe20000000007 */
[----:B------:R-:W-:Y:S01]  /*8320*/  FMUL R9, R47, R9 ;  /* 0x000000092f097220 */ /* 0x000fe20000400000 */
[----:B------:R-:W-:Y:S01]  /*8330*/  FFMA R8, R49, R50, R8 ;  /* 0x0000003231087223 */ /* 0x000fe20000000008 */
[C---:B------:R-:W-:Y:S01]  /*8340*/  SHF.L.U32 R66, R70.reuse, 0x10, RZ ;  /* 0x0000001046427819 */ /* 0x040fe200000006ff */
[----:B------:R-:W-:Y:S01]  /*8350*/  FMUL R0, R47, R10 ;  /* 0x0000000a2f007220 */ /* 0x000fe20000400000 */
[----:B------:R-:W-:Y:S01]  /*8360*/  F2FP.BF16.F32.PACK_AB R5, R7, R6 ;  /* 0x000000060705723e */ /* 0x000fe200000010ff */
[----:B------:R-:W-:Y:S01]  /*8370*/  FFMA R9, R49, R51, R9 ;  /* 0x0000003331097223 */ /* 0x000fe20000000009 */
[----:B------:R-:W-:Y:S01]  /*8380*/  FMUL R2, R47, R11 ;  /* 0x0000000b2f027220 */ /* 0x000fe20000400000 */
[----:B------:R-:W-:Y:S01]  /*8390*/  FFMA R0, R49, R52, R0 ;  /* 0x0000003431007223 */ /* 0x000fe20000000000 */
[----:B------:R-:W-:Y:S01]  /*83a0*/  LOP3.LUT R67, R70, 0xffff0000, RZ, 0xc0, !PT ;  /* 0xffff000046437812 */ /* 0x000fe200078ec0ff */
[----:B------:R-:W-:Y:S01]  /*83b0*/  FMUL R3, R47, R12 ;  /* 0x0000000c2f037220 */ /* 0x000fe20000400000 */
[----:B------:R-:W-:Y:S01]  /*83c0*/  F2FP.BF16.F32.PACK_AB R6, R9, R8 ;  /* 0x000000080906723e */ /* 0x000fe200000010ff */
[----:B------:R-:W-:Y:S01]  /*83d0*/  FFMA R2, R49, R53, R2 ;  /* 0x0000003531027223 */ /* 0x000fe20000000002 */
[----:B------:R-:W-:Y:S01]  /*83e0*/  FMUL R10, R47, R13 ;  /* 0x0000000d2f0a7220 */ /* 0x000fe20000400000 */
[----:B------:R-:W-:Y:S01]  /*83f0*/  FFMA R3, R49, R54, R3 ;  /* 0x0000003631037223 */ /* 0x000fe20000000003 */
[----:B------:R-:W-:Y:S01]  /*8400*/  SHF.L.U32 R68, R71, 0x10, RZ ;  /* 0x0000001047447819 */ /* 0x000fe200000006ff */
[----:B------:R-:W-:Y:S01]  /*8410*/  FMUL R11, R47, R14 ;  /* 0x0000000e2f0b7220 */ /* 0x000fe20000400000 */
[----:B------:R-:W-:Y:S01]  /*8420*/  F2FP.BF16.F32.PACK_AB R7, R2, R0 ;  /* 0x000000000207723e */ /* 0x000fe200000010ff */
[----:B------:R-:W-:Y:S01]  /*8430*/  FFMA R10, R49, R55, R10 ;  /* 0x00000037310a7223 */ /* 0x000fe2000000000a */
[----:B------:R-:W-:Y:S01]  /*8440*/  FMUL R15, R47, R15 ;  /* 0x0000000f2f0f7220 */ /* 0x000fe20000400000 */
[----:B------:R-:W-:Y:S01]  /*8450*/  FFMA R11, R49, R56, R11 ;  /* 0x00000038310b7223 */ /* 0x000fe2000000000b */
[----:B------:R-:W-:Y:S01]  /*8460*/  LOP3.LUT R69, R71, 0xffff0000, RZ, 0xc0, !PT ;  /* 0xffff000047457812 */ /* 0x000fe200078ec0ff */
[----:B------:R1:W-:Y:S01]  /*8470*/  STSM.16.M88.4 [R107+0x6400], R4 ;  /* 0x006400046b007844 */ /* 0x0003e20000000200 */
[----:B------:R-:W-:Y:S01]  /*8480*/  F2FP.BF16.F32.PACK_AB R8, R10, R3 ;  /* 0x000000030a08723e */ /* 0x000fe200000010ff */
[----:B------:R-:W-:Y:S01]  /*8490*/  FFMA R15, R49, R57, R15 ;  /* 0x00000039310f7223 */ /* 0x000fe2000000000f */
[C---:B------:R-:W-:Y:S01]  /*84a0*/  FMUL R12, R47.reuse, R16 ;  /* 0x000000102f0c7220 */ /* 0x040fe20000400000 */
[C---:B------:R-:W-:Y:S01]  /*84b0*/  FMUL R13, R47.reuse, R17 ;  /* 0x000000112f0d7220 */ /* 0x040fe20000400000 */
[----:B------:R-:W-:Y:S01]  /*84c0*/  FMUL R14, R47, R18 ;  /* 0x000000122f0e7220 */ /* 0x000fe20000400000 */
[C---:B------:R-:W-:Y:S01]  /*84d0*/  SHF.L.U32 R70, R76.reuse, 0x10, RZ ;  /* 0x000000104c467819 */ /* 0x040fe200000006ff */
[----:B------:R-:W-:Y:S01]  /*84e0*/  FFMA R12, R49, R58, R12 ;  /* 0x0000003a310c7223 */ /* 0x000fe2000000000c */
[----:B------:R-:W-:Y:S01]  /*84f0*/  F2FP.BF16.F32.PACK_AB R9, R15, R11 ;  /* 0x0000000b0f09723e */ /* 0x000fe200000010ff */
[C---:B------:R-:W-:Y:S01]  /*8500*/  FFMA R13, R49.reuse, R59, R13 ;  /* 0x0000003b310d7223 */ /* 0x040fe2000000000d */
[----:B------:R-:W-:Y:S01]  /*8510*/  FFMA R14, R49, R60, R14 ;  /* 0x0000003c310e7223 */ /* 0x000fe2000000000e */
[C---:B------:R-:W-:Y:S01]  /*8520*/  FMUL R19, R47.reuse, R19 ;  /* 0x000000132f137220 */ /* 0x040fe20000400000 */
        /* <DEDUP_REMOVED lines=22> */
[----:B------:R-:W-:Y:S01]  /*8690*/  FFMA R21, R49, R67, R21 ;  /* 0x0000004331157223 */ /* 0x000fe20000000015 */
[C---:B------:R-:W-:Y:S01]  /*86a0*/  FMUL R27, R47.reuse, R27 ;  /* 0x0000001b2f1b7220 */ /* 0x040fe20000400000 */
[C---:B------:R-:W-:Y:S01]  /*86b0*/  FMUL R24, R47.reuse, R28 ;  /* 0x0000001c2f187220 */ /* 0x040fe20000400000 */
[----:B------:R-:W-:Y:S01]  /*86c0*/  FMUL R25, R47, R29 ;  /* 0x0000001d2f197220 */ /* 0x000fe20000400000 */
[----:B------:R-:W-:Y:S01]  /*86d0*/  FFMA R22, R49, R68, R22 ;  /* 0x0000004431167223 */ /* 0x000fe20000000016 */
[----:B------:R-:W-:Y:S01]  /*86e0*/  FMUL R26, R47, R30 ;  /* 0x0000001e2f1a7220 */ /* 0x000fe20000400000 */
[----:B------:R-:W-:Y:S01]  /*86f0*/  FFMA R27, R49, R69, R27 ;  /* 0x00000045311b7223 */ /* 0x000fe2000000001b */
[----:B------:R-:W-:Y:S01]  /*8700*/  FMUL R31, R47, R31 ;  /* 0x0000001f2f1f7220 */ /* 0x000fe20000400000 */
[----:B------:R-:W-:Y:S01]  /*8710*/  FFMA R24, R49, R70, R24 ;  /* 0x0000004631187223 */ /* 0x000fe20000000018 */
[----:B------:R-:W-:Y:S01]  /*8720*/  LOP3.LUT R75, R78, 0xffff0000, RZ, 0xc0, !PT ;  /* 0xffff00004e4b7812 */ /* 0x000fe200078ec0ff */
[----:B------:R-:W-:Y:S01]  /*8730*/  FMUL R28, R47, R32 ;  /* 0x000000202f1c7220 */ /* 0x000fe20000400000 */
[----:B------:R-:W-:Y:S01]  /*8740*/  FFMA R25, R49, R71, R25 ;  /* 0x0000004731197223 */ /* 0x000fe20000000019 */
[----:B------:R-:W-:Y:S01]  /*8750*/  SHF.L.U32 R76, R79, 0x10, RZ ;  /* 0x000000104f4c7819 */ /* 0x000fe200000006ff */
[----:B------:R-:W-:Y:S01]  /*8760*/  FMUL R29, R47, R33 ;  /* 0x000000212f1d7220 */ /* 0x000fe20000400000 */
[----:B------:R-:W-:Y:S01]  /*8770*/  FFMA R26, R49, R72, R26 ;  /* 0x00000048311a7223 */ /* 0x000fe2000000001a */
[----:B------:R-:W-:Y:S01]  /*8780*/  LOP3.LUT R77, R79, 0xffff0000, RZ, 0xc0, !PT ;  /* 0xffff00004f4d7812 */ /* 0x000fe200078ec0ff */
        /* <DEDUP_REMOVED lines=9> */
[----:B------:R-:W-:Y:S02]  /*8820*/  F2FP.BF16.F32.PACK_AB R24, R25, R24 ;  /* 0x000000181918723e */ /* 0x000fe400000010ff */
[----:B------:R-:W-:Y:S01]  /*8830*/  F2FP.BF16.F32.PACK_AB R25, R31, R26 ;  /* 0x0000001a1f19723e */ /* 0x000fe200000010ff */
[----:B------:R1:W-:Y:S01]  /*8840*/  STSM.16.M88.4 [R108+0x6000], R16 ;  /* 0x006000106c007844 */ /* 0x0003e20000000200 */
[----:B------:R-:W-:Y:S02]  /*8850*/  F2FP.BF16.F32.PACK_AB R26, R29, R28 ;  /* 0x0000001c1d1a723e */ /* 0x000fe400000010ff */
[----:B------:R-:W-:Y:S05]  /*8860*/  F2FP.BF16.F32.PACK_AB R27, R35, R30 ;  /* 0x0000001e231b723e */ /* 0x000fea00000010ff */
        /* <DEDUP_REMOVED lines=18> */
.L_x_122:
[----:B------:R-:W-:Y:S05]  /*8990*/  BSYNC.RECONVERGENT B0 ;  /* 0x0000000000007941 */ /* 0x000fea0003800200 */
.L_x_121:
[----:B------:R-:W-:Y:S01]  /*89a0*/  BAR.SYNC.DEFER_BLOCKING 0x1, 0x80 ;  /* 0x0042000000007b1d */ /* 0x000fe20000010000 */
[----:B------:R-:W-:Y:S01]  /*89b0*/  UISETP.NE.AND UP0, UPT, UR49, -0x4, UPT ;  /* 0xfffffffc3100788c */ /* 0x000fe2000bf05270 */
[----:B------:R-:W-:Y:S08]  /*89c0*/  IADD3 R45, PT, PT, R45, 0x1, RZ ;  /* 0x000000012d2d7810 */ /* 0x000ff00007ffe0ff */
[----:B------:R-:W-:Y:S05]  /*89d0*/  BRA.U !UP0, `(.L_x_123) ;  /* 0x0000000108287547 */ /* 0x000fea000b800000 */
[----:B------:R-:W-:Y:S01]  /*89e0*/  ISETP.NE.AND P0, PT, R105, RZ, PT ;  /* 0x000000ff6900720c */ /* 0x000fe20003f05270 */
[----:B------:R-:W-:Y:S01]  /*89f0*/  IMAD.U32 R2, RZ, RZ, UR51 ;  /* 0x00000033ff027e24 */ /* 0x000fe2000f8e00ff */
[----:B------:R-:W-:Y:S01]  /*8a00*/  UIADD3 UR51, UPT, UPT, UR51, 0x1, URZ ;  /* 0x0000000133337890 */ /* 0x000fe2000fffe0ff */
[----:B------:R-:W-:Y:S03]  /*8a10*/  IMAD.U32 R0, RZ, RZ, UR37 ;  /* 0x00000025ff007e24 */ /* 0x000fe6000f8e00ff */
[----:B------:R-:W-:Y:S04]  /*8a20*/  UISETP.NE.AND UP0, UPT, UR51, 0x4, UPT ;  /* 0x000000043300788c */ /* 0x000fe8000bf05270 */
[----:B------:R-:W-:Y:S03]  /*8a30*/  USEL UR51, UR51, URZ, UP0 ;  /* 0x000000ff33337287 */ /* 0x000fe60008000000 */
[----:B------:R-:W-:Y:S05]  /*8a40*/  @P0 LEA R2, R2, UR48, 0x3 ;  /* 0x0000003002020c11 */ /* 0x000fea000f8e18ff */
[----:B------:R-:W-:Y:S05]  /*8a50*/  @P0 VIADD R2, R2, 0x40 ;  /* 0x0000004002020836 */ /* 0x000fea0000000000 */
[----:B------:R-:W-:Y:S04]  /*8a60*/  @P0 PRMT R0, R0, 0x654, R2 ;  /* 0x0000065400000816 */ /* 0x000fe80000000002 */
[----:B------:R2:W-:Y:S03]  /*8a70*/  @P0 SYNCS.ARRIVE.TRANS64.RED.A1T0 RZ, [R0+URZ], RZ ;  /* 0x000000ff00ff09a7 */ /* 0x0005e600081004ff */
.L_x_123:
[----:B------:R-:W-:Y:S01]  /*8a80*/  ISETP.NE.AND P2, PT, R102, RZ, PT ;  /* 0x000000ff6600720c */ /* 0x000fe20003f45270 */
[----:B------:R-:W-:Y:S01]  /*8a90*/  UIADD3 UR49, UPT, UPT, UR49, 0x4, URZ ;  /* 0x0000000431317890 */ /* 0x000fe2000fffe0ff */
[----:B------:R-:W-:Y:S01]  /*8aa0*/  ISETP.NE.AND P0, PT, R104, 0x2, PT ;  /* 0x000000026800780c */ /* 0x000fe20003f05270 */
[----:B------:R-:W-:Y:S01]  /*8ab0*/  IMAD.IADD R14, R43, 0x1, R86 ;  /* 0x000000012b0e7824 */ /* 0x000fe200078e0256 */
[----:B------:R-:W-:Y:S01]  /*8ac0*/  ISETP.NE.AND P1, PT, R45, 0x4, PT ;  /* 0x000000042d00780c */ /* 0x000fe20003f25270 */
[----:B------:R-:W-:Y:S01]  /*8ad0*/  IMAD.IADD R15, R44, 0x1, R87 ;  /* 0x000000012c0f7824 */ /* 0x000fe200078e0257 */
[----:B------:R-:W-:Y:S02]  /*8ae0*/  SEL R2, RZ, 0x1, P0 ;  /* 0x00000001ff027807 */ /* 0x000fe40000000000 */
[----:B--2---:R-:W-:Y:S02]  /*8af0*/  SEL R0, RZ, 0x1, P1 ;  /* 0x00000001ff007807 */ /* 0x004fe40000800000 */
[----:B------:R-:W-:Y:S02]  /*8b00*/  LOP3.LUT R96, R96, R2, RZ, 0x3c, !PT ;  /* 0x0000000260607212 */ /* 0x000fe400078e3cff */
[----:B------:R-:W-:Y:S02]  /*8b10*/  LOP3.LUT R97, R97, R0, RZ, 0x3c, !PT ;  /* 0x0000000061617212 */ /* 0x000fe400078e3cff */
[----:B------:R-:W-:Y:S02]  /*8b20*/  @P2 R2UR UR36, R95 ;  /* 0x000000005f2422ca */ /* 0x000fe400000e0000 */
[----:B------:R-:W-:Y:S02]  /*8b30*/  SEL R104, R104, RZ, P0 ;  /* 0x000000ff68687207 */ /* 0x000fe40000000000 */
[----:B------:R-:W-:Y:S01]  /*8b40*/  SEL R45, R45, RZ, P1 ;  /* 0x000000ff2d2d7207 */ /* 0x000fe20000800000 */
[----:B------:R-:W-:Y:S10]  /*8b50*/  @P2 BRA `(.L_x_124) ;  /* 0xffffffc000082947 */ /* 0x000ff4000383ffff */
[----:B------:R-:W-:-:S09]  /*8b60*/  UISETP.NE.AND UP0, UPT, UR50, URZ, UPT ;  /* 0x000000ff3200728c */ /* 0x000fd2000bf05270 */
[----:B------:R-:W-:Y:S05]  /*8b70*/  BRA.U !UP0, `(.L_x_125) ;  /* 0x0000000108487547 */ /* 0x000fea000b800000 */
[----:B------:R-:W2:Y:S02]  /*8b80*/  LDCU.64 UR4, c[0x0][0x890] ;  /* 0x00011200ff0477ac */ /* 0x000ea40008000a00 */
[----:B--2---:R-:W-:-:S04]  /*8b90*/  UISETP.NE.U32.AND UP0, UPT, UR4, URZ, UPT ;  /* 0x000000ff0400728c */ /* 0x004fc8000bf05070 */
[----:B------:R-:W-:-:S09]  /*8ba0*/  UISETP.NE.AND.EX UP0, UPT, UR5, URZ, UPT, UP0 ;  /* 0x000000ff0500728c */ /* 0x000fd2000bf05300 */
[----:B------:R-:W-:Y:S05]  /*8bb0*/  BRA.U UP0, `(.L_x_126) ;  /* 0x00000001000c7547 */ /* 0x000fea000b800000 */
[----:B------:R-:W-:-:S13]  /*8bc0*/  FSETP.NEU.AND P0, PT, R49, RZ, PT ;  /* 0x000000ff3100720b */ /* 0x000fda0003f0d000 */
[----:B------:R-:W-:Y:S05]  /*8bd0*/  @!P0 EXIT ;  /* 0x000000000000894d */ /* 0x000fea0003800000 */
[----:B------:R-:W-:Y:S05]  /*8be0*/  BRA `(.L_x_125) ;  /* 0x00000000002c7947 */ /* 0x000fea0003800000 */
.L_x_126:
[----:B------:R-:W-:Y:S01]  /*8bf0*/  ISETP.NE.AND P0, PT, R103, RZ, PT ;  /* 0x000000ff6700720c */ /* 0x000fe20003f05270 */
[----:B------:R-:W-:-:S12]  /*8c00*/  BSSY.RECONVERGENT B0, `(.L_x_125) ;  /* 0x0000009000007945 */ /* 0x000fd80003800200 */
[----:B------:R-:W-:Y:S05]  /*8c10*/  @P0 BRA `(.L_x_127) ;  /* 0x0000000000140947 */ /* 0x000fea0003800000 */
[----:B------:R-:W2:Y:S02]  /*8c20*/  LDCU.64 UR4, c[0x0][0x888] ;  /* 0x00011100ff0477ac */ /* 0x000ea40008000a00 */
[----:B--2---:R-:W-:-:S04]  /*8c30*/  ISETP.NE.U32.AND P0, PT, RZ, UR4, PT ;  /* 0x00000004ff007c0c */ /* 0x004fc8000bf05070 */
[----:B------:R-:W-:-:S13]  /*8c40*/  ISETP.NE.AND.EX P0, PT, RZ, UR5, PT, P0 ;  /* 0x00000005ff007c0c */ /* 0x000fda000bf05300 */
[----:B------:R-:W-:Y:S05]  /*8c50*/  @!P0 EXIT ;  /* 0x000000000000894d */ /* 0x000fea0003800000 */
[----:B------:R-:W-:Y:S05]  /*8c60*/  BRA `(.L_x_128) ;  /* 0x0000000000087947 */ /* 0x000fea0003800000 */
.L_x_127:
[----:B------:R-:W-:-:S13]  /*8c70*/  FSETP.NEU.AND P0, PT, R49, RZ, PT ;  /* 0x000000ff3100720b */ /* 0x000fda0003f0d000 */
[----:B------:R-:W-:Y:S05]  /*8c80*/  @!P0 EXIT ;  /* 0x000000000000894d */ /* 0x000fea0003800000 */
.L_x_128:
[----:B------:R-:W-:Y:S05]  /*8c90*/  BSYNC.RECONVERGENT B0 ;  /* 0x0000000000007941 */ /* 0x000fea0003800200 */
.L_x_125:
[----:B------:R-:W-:Y:S01]  /*8ca0*/  ULEA UR4, UR51, UR48, 0x3 ;  /* 0x0000003033047291 */ /* 0x000fe2000f8e18ff */
[----:B------:R-:W-:-:S04]  /*8cb0*/  DEPBAR.LE SB0, 0x0 ;  /* 0x000080000000791a */ /* 0x000fc80000000000 */
[----:B------:R-:W-:-:S04]  /*8cc0*/  UIADD3 UR4, UPT, UPT, UR4, 0x40, URZ ;  /* 0x0000004004047890 */ /* 0x000fc8000fffe0ff */
[----:B------:R-:W-:-:S09]  /*8cd0*/  UPRMT UR4, UR37, 0x654, UR4 ;  /* 0x0000065425047896 */ /* 0x000fd20008000004 */
[----:B------:R-:W-:Y:S01]  /*8ce0*/  SYNCS.ARRIVE.TRANS64.RED.A1T0 RZ, [UR4], RZ ;  /* 0x000000ffffff79a7 */ /* 0x000fe20008100404 */
[----:B------:R-:W-:Y:S05]  /*8cf0*/  EXIT ;  /* 0x000000000000794d */ /* 0x000fea0003800000 */
.L_x_19:
[----:B--2---:R2:W1:Y:S02]  /*8d00*/  SYNCS.PHASECHK.TRANS64.TRYWAIT P0, [R2+URZ+0xe0], R3 ;  /* 0x0000e003020075a7 */ /* 0x00446400080011ff */
[----:B-1----:R-:W-:Y:S05]  /*8d10*/  @!P0 NANOSLEEP.SYNCS 0x989680 ;  /* 0x009896800000895d */ /* 0x002fea0003900000 */
[----:B------:R-:W1:Y:S02]  /*8d20*/  @!P0 SYNCS.PHASECHK.TRANS64 P0, [R2+URZ+0xe0], R3 ;  /* 0x0000e003020085a7 */ /* 0x000e6400080010ff */
[----:B-1----:R-:W-:Y:S05]  /*8d30*/  @!P0 BRA `(.L_x_19) ;  /* 0xfffffffc00f08947 */ /* 0x002fea000383ffff */
[----:B------:R-:W-:Y:S05]  /*8d40*/  BRA `(.L_x_129) ;  /* 0xffffff8800147947 */ /* 0x000fea000383ffff */
.L_x_22:
[----:B-1----:R-:W-:-:S07]  /*8d50*/  MOV R2, UR33 ;  /* 0x0000002100027c02 */ /* 0x002fce0008000f00 */
.L_x_130:
[----:B-1----:R1:W2:Y:S02]  /*8d60*/  SYNCS.PHASECHK.TRANS64.TRYWAIT P0, [R2+URZ+0x10], R4 ;  /* 0x00001004020075a7 */ /* 0x0022a400080011ff */
[----:B--2---:R-:W-:Y:S05]  /*8d70*/  @!P0 NANOSLEEP.SYNCS 0x989680 ;  /* 0x009896800000895d */ /* 0x004fea0003900000 */
[----:B------:R-:W2:Y:S02]  /*8d80*/  @!P0 SYNCS.PHASECHK.TRANS64 P0, [R2+URZ+0x10], R4 ;  /* 0x00001004020085a7 */ /* 0x000ea400080010ff */
[----:B--2---:R-:W-:Y:S05]  /*8d90*/  @!P0 BRA `(.L_x_130) ;  /* 0xfffffffc00f08947 */ /* 0x004fea000383ffff */
[----:B------:R-:W-:Y:S05]  /*8da0*/  BRA `(.L_x_21) ;  /* 0xffffff8800647947 */ /* 0x000fea000383ffff */
.L_x_28:
[----:B-1----:R-:W-:-:S07]  /*8db0*/  MOV R2, UR17 ;  /* 0x0000001100027c02 */ /* 0x002fce0008000f00 */
.L_x_131:
[----:B-1----:R1:W2:Y:S02]  /*8dc0*/  SYNCS.PHASECHK.TRANS64.TRYWAIT P0, [R2+URZ+0x10], R4 ;  /* 0x00001004020075a7 */ /* 0x0022a400080011ff */
[----:B--2---:R-:W-:Y:S05]  /*8dd0*/  @!P0 NANOSLEEP.SYNCS 0x989680 ;  /* 0x009896800000895d */ /* 0x004fea0003900000 */
[----:B------:R-:W2:Y:S02]  /*8de0*/  @!P0 SYNCS.PHASECHK.TRANS64 P0, [R2+URZ+0x10], R4 ;  /* 0x00001004020085a7 */ /* 0x000ea400080010ff */
[----:B--2---:R-:W-:Y:S05]  /*8df0*/  @!P0 BRA `(.L_x_131) ;  /* 0xfffffffc00f08947 */ /* 0x004fea000383ffff */
[----:B------:R-:W-:Y:S05]  /*8e00*/  BRA `(.L_x_27) ;  /* 0xffffff8c000c7947 */ /* 0x000fea000383ffff */
.L_x_32:
[----:B-1----:R1:W2:Y:S02]  /*8e10*/  SYNCS.PHASECHK.TRANS64.TRYWAIT P0, [R2+URZ+0x70], R3 ;  /* 0x00007003020075a7 */ /* 0x0022a400080011ff */
[----:B--2---:R-:W-:Y:S05]  /*8e20*/  @!P0 NANOSLEEP.SYNCS 0x989680 ;  /* 0x009896800000895d */ /* 0x004fea0003900000 */
[----:B------:R-:W2:Y:S02]  /*8e30*/  @!P0 SYNCS.PHASECHK.TRANS64 P0, [R2+URZ+0x70], R3 ;  /* 0x00007003020085a7 */ /* 0x000ea400080010ff */
[----:B--2---:R-:W-:Y:S05]  /*8e40*/  @!P0 BRA `(.L_x_32) ;  /* 0xfffffffc00f08947 */ /* 0x004fea000383ffff */
[----:B------:R-:W-:Y:S05]  /*8e50*/  BRA `(.L_x_132) ;  /* 0xffffff8c009c7947 */ /* 0x000fea000383ffff */
.L_x_36:
[----:B----4-:R-:W-:-:S07]  /*8e60*/  MOV R0, UR4 ;  /* 0x0000000400007c02 */ /* 0x010fce0008000f00 */
.L_x_133:
[----:B-1----:R1:W2:Y:S02]  /*8e70*/  SYNCS.PHASECHK.TRANS64.TRYWAIT P0, [R0+URZ], R2 ;  /* 0x00000002000075a7 */ /* 0x0022a400080011ff */
[----:B--2---:R-:W-:Y:S05]  /*8e80*/  @!P0 NANOSLEEP.SYNCS 0x989680 ;  /* 0x009896800000895d */ /* 0x004fea0003900000 */
[----:B------:R-:W2:Y:S02]  /*8e90*/  @!P0 SYNCS.PHASECHK.TRANS64 P0, [R0+URZ], R2 ;  /* 0x00000002000085a7 */ /* 0x000ea400080010ff */
[----:B--2---:R-:W-:Y:S05]  /*8ea0*/  @!P0 BRA `(.L_x_133) ;  /* 0xfffffffc00f08947 */ /* 0x004fea000383ffff */
[----:B------:R-:W-:Y:S05]  /*8eb0*/  BRA `(.L_x_134) ;  /* 0xffffff94000c7947 */ /* 0x000fea000383ffff */
.L_x_39:
[----:B-1----:R1:W2:Y:S02]  /*8ec0*/  SYNCS.PHASECHK.TRANS64.TRYWAIT P0, [R0+URZ+0xd0], R4 ;  /* 0x0000d004000075a7 */ /* 0x0022a400080011ff */
[----:B--2---:R-:W-:Y:S05]  /*8ed0*/  @!P0 NANOSLEEP.SYNCS 0x989680 ;  /* 0x009896800000895d */ /* 0x004fea0003900000 */
[----:B------:R-:W2:Y:S02]  /*8ee0*/  @!P0 SYNCS.PHASECHK.TRANS64 P0, [R0+URZ+0xd0], R4 ;  /* 0x0000d004000085a7 */ /* 0x000ea400080010ff */
[----:B--2---:R-:W-:Y:S05]  /*8ef0*/  @!P0 BRA `(.L_x_39) ;  /* 0xfffffffc00f08947 */ /* 0x004fea000383ffff */
[----:B------:R-:W-:Y:S05]  /*8f00*/  BRA `(.L_x_135) ;  /* 0xffffff9400687947 */ /* 0x000fea000383ffff */
.L_x_40:
[----:B------:R-:W-:-:S07]  /*8f10*/  MOV R0, UR5 ;  /* 0x0000000500007c02 */ /* 0x000fce0008000f00 */
.L_x_136:
[----:B-1----:R1:W2:Y:S02]  /*8f20*/  SYNCS.PHASECHK.TRANS64.TRYWAIT P0, [R0+URZ+0x80], R5 ;  /* 0x00008005000075a7 */ /* 0x0022a400080011ff */
[----:B--2---:R-:W-:Y:S05]  /*8f30*/  @!P0 NANOSLEEP.SYNCS 0x989680 ;  /* 0x009896800000895d */ /* 0x004fea0003900000 */
[----:B------:R-:W2:Y:S02]  /*8f40*/  @!P0 SYNCS.PHASECHK.TRANS64 P0, [R0+URZ+0x80], R5 ;  /* 0x00008005000085a7 */ /* 0x000ea400080010ff */
[----:B--2---:R-:W-:Y:S05]  /*8f50*/  @!P0 BRA `(.L_x_136) ;  /* 0xfffffffc00f08947 */ /* 0x004fea000383ffff */
[----:B------:R-:W-:Y:S05]  /*8f60*/  BRA `(.L_x_137) ;  /* 0xffffff9400787947 */ /* 0x000fea000383ffff */
.L_x_41:
[----:B-1----:R1:W2:Y:S02]  /*8f70*/  SYNCS.PHASECHK.TRANS64.TRYWAIT P1, [R0+URZ+0x70], R4 ;  /* 0x00007004000075a7 */ /* 0x0022a400080211ff */
[----:B--2---:R-:W-:Y:S05]  /*8f80*/  @!P1 NANOSLEEP.SYNCS 0x989680 ;  /* 0x009896800000995d */ /* 0x004fea0003900000 */
[----:B------:R-:W2:Y:S02]  /*8f90*/  @!P1 SYNCS.PHASECHK.TRANS64 P1, [R0+URZ+0x70], R4 ;  /* 0x00007004000095a7 */ /* 0x000ea400080210ff */
[----:B--2---:R-:W-:Y:S05]  /*8fa0*/  @!P1 BRA `(.L_x_41) ;  /* 0xfffffffc00f09947 */ /* 0x004fea000383ffff */
[----:B------:R-:W-:Y:S05]  /*8fb0*/  BRA `(.L_x_138) ;  /* 0xffffff9400a87947 */ /* 0x000fea000383ffff */
.L_x_44:
[----:B------:R-:W-:-:S07]  /*8fc0*/  MOV R0, UR5 ;  /* 0x0000000500007c02 */ /* 0x000fce0008000f00 */
.L_x_139:
[----:B-1----:R1:W2:Y:S02]  /*8fd0*/  SYNCS.PHASECHK.TRANS64.TRYWAIT P0, [R0+URZ+0x80], R2 ;  /* 0x00008002000075a7 */ /* 0x0022a400080011ff */
[----:B--2---:R-:W-:Y:S05]  /*8fe0*/  @!P0 NANOSLEEP.SYNCS 0x989680 ;  /* 0x009896800000895d */ /* 0x004fea0003900000 */
[----:B------:R-:W2:Y:S02]  /*8ff0*/  @!P0 SYNCS.PHASECHK.TRANS64 P0, [R0+URZ+0x80], R2 ;  /* 0x00008002000085a7 */ /* 0x000ea400080010ff */
[----:B--2---:R-:W-:Y:S05]  /*9000*/  @!P0 BRA `(.L_x_139) ;  /* 0xfffffffc00f08947 */ /* 0x004fea000383ffff */
[----:B------:R-:W-:Y:S05]  /*9010*/  BRA `(.L_x_43) ;  /* 0xffffff9400fc7947 */ /* 0x000fea000383ffff */
.L_x_51:
[----:B-1----:R1:W2:Y:S02]  /*9020*/  SYNCS.PHASECHK.TRANS64.TRYWAIT P1, [R0+URZ+0x70], R2 ;  /* 0x00007002000075a7 */ /* 0x0022a400080211ff */
[----:B--2---:R-:W-:Y:S05]  /*9030*/  @!P1 NANOSLEEP.SYNCS 0x989680 ;  /* 0x009896800000995d */ /* 0x004fea0003900000 */
[----:B------:R-:W2:Y:S02]  /*9040*/  @!P1 SYNCS.PHASECHK.TRANS64 P1, [R0+URZ+0x70], R2 ;  /* 0x00007002000095a7 */ /* 0x000ea400080210ff */
[----:B--2---:R-:W-:Y:S05]  /*9050*/  @!P1 BRA `(.L_x_51) ;  /* 0xfffffffc00f09947 */ /* 0x004fea000383ffff */
[----:B------:R-:W-:Y:S05]  /*9060*/  BRA `(.L_x_140) ;  /* 0xffffff9c006c7947 */ /* 0x000fea000383ffff */
.L_x_52:
[----:B------:R-:W-:-:S07]  /*9070*/  MOV R2, UR7 ;  /* 0x0000000700027c02 */ /* 0x000fce0008000f00 */
.L_x_141:
[----:B-1----:R1:W2:Y:S02]  /*9080*/  SYNCS.PHASECHK.TRANS64.TRYWAIT P0, [R2+URZ+0xb0], R0 ;  /* 0x0000b000020075a7 */ /* 0x0022a400080011ff */
[----:B--2---:R-:W-:Y:S05]  /*9090*/  @!P0 NANOSLEEP.SYNCS 0x989680 ;  /* 0x009896800000895d */ /* 0x004fea0003900000 */
[----:B------:R-:W2:Y:S02]  /*90a0*/  @!P0 SYNCS.PHASECHK.TRANS64 P0, [R2+URZ+0xb0], R0 ;  /* 0x0000b000020085a7 */ /* 0x000ea400080010ff */
[----:B--2---:R-:W-:Y:S05]  /*90b0*/  @!P0 BRA `(.L_x_141) ;  /* 0xfffffffc00f08947 */ /* 0x004fea000383ffff */
[----:B------:R-:W-:Y:S05]  /*90c0*/  BRA `(.L_x_142) ;  /* 0xffffff9c00bc7947 */ /* 0x000fea000383ffff */
.L_x_55:
[----:B------:R-:W-:Y:S07]  /*90d0*/  MOV R0, UR6 ;  /* 0x0000000600007c02 */ /* 0x000fee0008000f00 */
.L_x_143:
[----:B-1----:R1:W2:Y:S02]  /*90e0*/  SYNCS.PHASECHK.TRANS64.TRYWAIT P0, [R0+URZ], R2 ;  /* 0x00000002000075a7 */ /* 0x0022a400080011ff */
[----:B--2---:R-:W-:Y:S05]  /*90f0*/  @!P0 NANOSLEEP.SYNCS 0x989680 ;  /* 0x009896800000895d */ /* 0x004fea0003900000 */
[----:B------:R-:W2:Y:S02]  /*9100*/  @!P0 SYNCS.PHASECHK.TRANS64 P0, [R0+URZ], R2 ;  /* 0x00000002000085a7 */ /* 0x000ea400080010ff */
[----:B--2---:R-:W-:Y:S05]  /*9110*/  @!P0 BRA `(.L_x_143) ;  /* 0xfffffffc00f08947 */ /* 0x004fea000383ffff */
[----:B------:R-:W-:Y:S05]  /*9120*/  BRA `(.L_x_54) ;  /* 0xffffff9c00d87947 */ /* 0x000fea000383ffff */
.L_x_58:
[----:B------:R-:W-:-:S07]  /*9130*/  MOV R0, UR6 ;  /* 0x0000000600007c02 */ /* 0x000fce0008000f00 */
.L_x_144:
[----:B--2---:R2:W4:Y:S02]  /*9140*/  SYNCS.PHASECHK.TRANS64.TRYWAIT P0, [R0+URZ], R2 ;  /* 0x00000002000075a7 */ /* 0x00452400080011ff */
[----:B----4-:R-:W-:Y:S05]  /*9150*/  @!P0 NANOSLEEP.SYNCS 0x989680 ;  /* 0x009896800000895d */ /* 0x010fea0003900000 */
[----:B------:R-:W4:Y:S02]  /*9160*/  @!P0 SYNCS.PHASECHK.TRANS64 P0, [R0+URZ], R2 ;  /* 0x00000002000085a7 */ /* 0x000f2400080010ff */
[----:B----4-:R-:W-:Y:S05]  /*9170*/  @!P0 BRA `(.L_x_144) ;  /* 0xfffffffc00f08947 */ /* 0x010fea000383ffff */
[----:B------:R-:W-:Y:S05]  /*9180*/  BRA `(.L_x_145) ;  /* 0xffffffa000b47947 */ /* 0x000fea000383ffff */
.L_x_59:
[----:B------:R-:W-:-:S07]  /*9190*/  MOV R0, UR6 ;  /* 0x0000000600007c02 */ /* 0x000fce0008000f00 */
.L_x_146:
[----:B-1----:R1:W2:Y:S02]  /*91a0*/  SYNCS.PHASECHK.TRANS64.TRYWAIT P0, [R0+URZ], R3 ;  /* 0x00000003000075a7 */ /* 0x0022a400080011ff */
[----:B--2---:R-:W-:Y:S05]  /*91b0*/  @!P0 NANOSLEEP.SYNCS 0x989680 ;  /* 0x009896800000895d */ /* 0x004fea0003900000 */
[----:B------:R-:W2:Y:S02]  /*91c0*/  @!P0 SYNCS.PHASECHK.TRANS64 P0, [R0+URZ], R3 ;  /* 0x00000003000085a7 */ /* 0x000ea400080010ff */
[----:B--2---:R-:W-:Y:S05]  /*91d0*/  @!P0 BRA `(.L_x_146) ;  /* 0xfffffffc00f08947 */ /* 0x004fea000383ffff */
[----:B------:R-:W-:Y:S05]  /*91e0*/  BRA `(.L_x_147) ;  /* 0xffffffa000c07947 */ /* 0x000fea000383ffff */
.L_x_60:
[----:B------:R-:W-:-:S07]  /*91f0*/  MOV R0, UR6 ;  /* 0x0000000600007c02 */ /* 0x000fce0008000f00 */
.L_x_148:
[----:B-1----:R1:W2:Y:S02]  /*9200*/  SYNCS.PHASECHK.TRANS64.TRYWAIT P0, [R0+URZ], R3 ;  /* 0x00000003000075a7 */ /* 0x0022a400080011ff */
[----:B--2---:R-:W-:Y:S05]  /*9210*/  @!P0 NANOSLEEP.SYNCS 0x989680 ;  /* 0x009896800000895d */ /* 0x004fea0003900000 */
[----:B------:R-:W2:Y:S02]  /*9220*/  @!P0 SYNCS.PHASECHK.TRANS64 P0, [R0+URZ], R3 ;  /* 0x00000003000085a7 */ /* 0x000ea400080010ff */
[----:B--2---:R-:W-:Y:S05]  /*9230*/  @!P0 BRA `(.L_x_148) ;  /* 0xfffffffc00f08947 */ /* 0x004fea000383ffff */
[----:B------:R-:W-:Y:S05]  /*9240*/  BRA `(.L_x_149) ;  /* 0xffffffa000cc7947 */ /* 0x000fea000383ffff */
.L_x_61:
[----:B-1----:R-:W-:-:S07]  /*9250*/  MOV R0, UR7 ;  /* 0x0000000700007c02 */ /* 0x002fce0008000f00 */
.L_x_150:
[----:B-1----:R1:W2:Y:S02]  /*9260*/  SYNCS.PHASECHK.TRANS64.TRYWAIT P0, [R0+URZ], R2 ;  /* 0x00000002000075a7 */ /* 0x0022a400080011ff */
[----:B--2---:R-:W-:Y:S05]  /*9270*/  @!P0 NANOSLEEP.SYNCS 0x989680 ;  /* 0x009896800000895d */ /* 0x004fea0003900000 */
[----:B------:R-:W2:Y:S02]  /*9280*/  @!P0 SYNCS.PHASECHK.TRANS64 P0, [R0+URZ], R2 ;  /* 0x00000002000085a7 */ /* 0x000ea400080010ff */
[----:B--2---:R-:W-:Y:S05]  /*9290*/  @!P0 BRA `(.L_x_150) ;  /* 0xfffffffc00f08947 */ /* 0x004fea000383ffff */
[----:B------:R-:W-:Y:S05]  /*92a0*/  BRA `(.L_x_151) ;  /* 0xffffffa000d87947 */ /* 0x000fea000383ffff */
.L_x_66:
[----:B--2---:R2:W3:Y:S02]  /*92b0*/  SYNCS.PHASECHK.TRANS64.TRYWAIT P0, [R0+URZ+0x70], R2 ;  /* 0x00007002000075a7 */ /* 0x0044e400080011ff */
[----:B---3--:R-:W-:Y:S05]  /*92c0*/  @!P0 NANOSLEEP.SYNCS 0x989680 ;  /* 0x009896800000895d */ /* 0x008fea0003900000 */
[----:B------:R-:W3:Y:S02]  /*92d0*/  @!P0 SYNCS.PHASECHK.TRANS64 P0, [R0+URZ+0x70], R2 ;  /* 0x00007002000085a7 */ /* 0x000ee400080010ff */
[----:B---3--:R-:W-:Y:S05]  /*92e0*/  @!P0 BRA `(.L_x_66) ;  /* 0xfffffffc00f08947 */ /* 0x008fea000383ffff */
[----:B------:R-:W-:Y:S05]  /*92f0*/  BRA `(.L_x_152) ;  /* 0xffffffa400e47947 */ /* 0x000fea000383ffff */
.L_x_69:
[----:B------:R-:W-:Y:S07]  /*9300*/  MOV R0, UR7 ;  /* 0x0000000700007c02 */ /* 0x000fee0008000f00 */
.L_x_153:
[----:B--2---:R2:W3:Y:S02]  /*9310*/  SYNCS.PHASECHK.TRANS64.TRYWAIT P0, [R0+URZ+0x68], R2 ;  /* 0x00006802000075a7 */ /* 0x0044e400080011ff */
[----:B---3--:R-:W-:Y:S05]  /*9320*/  @!P0 NANOSLEEP.SYNCS 0x989680 ;  /* 0x009896800000895d */ /* 0x008fea0003900000 */
[----:B------:R-:W3:Y:S02]  /*9330*/  @!P0 SYNCS.PHASECHK.TRANS64 P0, [R0+URZ+0x68], R2 ;  /* 0x00006802000085a7 */ /* 0x000ee400080010ff */
[----:B---3--:R-:W-:Y:S05]  /*9340*/  @!P0 BRA `(.L_x_153) ;  /* 0xfffffffc00f08947 */ /* 0x008fea000383ffff */
[----:B------:R-:W-:Y:S05]  /*9350*/  BRA `(.L_x_68) ;  /* 0xffffffa800c47947 */ /* 0x000fea000383ffff */
.L_x_72:
[----:B------:R-:W-:Y:S07]  /*9360*/  MOV R0, UR7 ;  /* 0x0000000700007c02 */ /* 0x000fee0008000f00 */
.L_x_154:
[----:B-1----:R1:W2:Y:S02]  /*9370*/  SYNCS.PHASECHK.TRANS64.TRYWAIT P0, [R0+URZ+0x40], R14 ;  /* 0x0000400e000075a7 */ /* 0x0022a400080011ff */
[----:B--2---:R-:W-:Y:S05]  /*9380*/  @!P0 NANOSLEEP.SYNCS 0x989680 ;  /* 0x009896800000895d */ /* 0x004fea0003900000 */
[----:B------:R-:W2:Y:S02]  /*9390*/  @!P0 SYNCS.PHASECHK.TRANS64 P0, [R0+URZ+0x40], R14 ;  /* 0x0000400e000085a7 */ /* 0x000ea400080010ff */
[----:B--2---:R-:W-:Y:S05]  /*93a0*/  @!P0 BRA `(.L_x_154) ;  /* 0xfffffffc00f08947 */ /* 0x004fea000383ffff */
[----:B------:R-:W-:Y:S05]  /*93b0*/  BRA `(.L_x_155) ;  /* 0xffffffac003c7947 */ /* 0x000fea000383ffff */
.L_x_73:
[----:B------:R-:W-:Y:S07]  /*93c0*/  MOV R0, UR7 ;  /* 0x0000000700007c02 */ /* 0x000fee0008000f00 */
.L_x_156:
[----:B-1----:R1:W2:Y:S02]  /*93d0*/  SYNCS.PHASECHK.TRANS64.TRYWAIT P0, [R0+URZ+0x48], R14 ;  /* 0x0000480e000075a7 */ /* 0x0022a400080011ff */
[----:B--2---:R-:W-:Y:S05]  /*93e0*/  @!P0 NANOSLEEP.SYNCS 0x989680 ;  /* 0x009896800000895d */ /* 0x004fea0003900000 */
[----:B------:R-:W2:Y:S02]  /*93f0*/  @!P0 SYNCS.PHASECHK.TRANS64 P0, [R0+URZ+0x48], R14 ;  /* 0x0000480e000085a7 */ /* 0x000ea400080010ff */
[----:B--2---:R-:W-:Y:S05]  /*9400*/  @!P0 BRA `(.L_x_156) ;  /* 0xfffffffc00f08947 */ /* 0x004fea000383ffff */
[----:B------:R-:W-:Y:S05]  /*9410*/  BRA `(.L_x_157) ;  /* 0xffffffac00747947 */ /* 0x000fea000383ffff */
.L_x_74:
[----:B------:R-:W-:Y:S07]  /*9420*/  MOV R0, UR7 ;  /* 0x0000000700007c02 */ /* 0x000fee0008000f00 */
.L_x_158:
[----:B-1----:R1:W2:Y:S02]  /*9430*/  SYNCS.PHASECHK.TRANS64.TRYWAIT P0, [R0+URZ+0x50], R14 ;  /* 0x0000500e000075a7 */ /* 0x0022a400080011ff */
[----:B--2---:R-:W-:Y:S05]  /*9440*/  @!P0 NANOSLEEP.SYNCS 0x989680 ;  /* 0x009896800000895d */ /* 0x004fea0003900000 */
[----:B------:R-:W2:Y:S02]  /*9450*/  @!P0 SYNCS.PHASECHK.TRANS64 P0, [R0+URZ+0x50], R14 ;  /* 0x0000500e000085a7 */ /* 0x000ea400080010ff */
[----:B--2---:R-:W-:Y:S05]  /*9460*/  @!P0 BRA `(.L_x_158) ;  /* 0xfffffffc00f08947 */ /* 0x004fea000383ffff */
[----:B------:R-:W-:Y:S05]  /*9470*/  BRA `(.L_x_159) ;  /* 0xffffffac00b87947 */ /* 0x000fea000383ffff */
.L_x_75:
[----:B------:R-:W-:Y:S07]  /*9480*/  MOV R0, UR7 ;  /* 0x0000000700007c02 */ /* 0x000fee0008000f00 */
.L_x_160:
[----:B-1----:R1:W2:Y:S02]  /*9490*/  SYNCS.PHASECHK.TRANS64.TRYWAIT P0, [R0+URZ+0x58], R14 ;  /* 0x0000580e000075a7 */ /* 0x0022a400080011ff */
[----:B--2---:R-:W-:Y:S05]  /*94a0*/  @!P0 NANOSLEEP.SYNCS 0x989680 ;  /* 0x009896800000895d */ /* 0x004fea0003900000 */
[----:B------:R-:W2:Y:S02]  /*94b0*/  @!P0 SYNCS.PHASECHK.TRANS64 P0, [R0+URZ+0x58], R14 ;  /* 0x0000580e000085a7 */ /* 0x000ea400080010ff */
[----:B--2---:R-:W-:Y:S05]  /*94c0*/  @!P0 BRA `(.L_x_160) ;  /* 0xfffffffc00f08947 */ /* 0x004fea000383ffff */
[----:B------:R-:W-:Y:S05]  /*94d0*/  BRA `(.L_x_161) ;  /* 0xffffffb0003c7947 */ /* 0x000fea000383ffff */
.L_x_77:
[----:B------:R-:W-:-:S07]  /*94e0*/  MOV R0, UR7 ;  /* 0x0000000700007c02 */ /* 0x000fce0008000f00 */
.L_x_162:
[----:B-1----:R1:W3:Y:S02]  /*94f0*/  SYNCS.PHASECHK.TRANS64.TRYWAIT P0, [R0+URZ+0x40], R2 ;  /* 0x00004002000075a7 */ /* 0x0022e400080011ff */
[----:B---3--:R-:W-:Y:S05]  /*9500*/  @!P0 NANOSLEEP.SYNCS 0x989680 ;  /* 0x009896800000895d */ /* 0x008fea0003900000 */
[----:B------:R-:W3:Y:S02]  /*9510*/  @!P0 SYNCS.PHASECHK.TRANS64 P0, [R0+URZ+0x40], R2 ;  /* 0x00004002000085a7 */ /* 0x000ee400080010ff */
[----:B---3--:R-:W-:Y:S05]  /*9520*/  @!P0 BRA `(.L_x_162) ;  /* 0xfffffffc00f08947 */ /* 0x008fea000383ffff */
[----:B------:R-:W-:Y:S05]  /*9530*/  BRA `(.L_x_163) ;  /* 0xffffffb000ac7947 */ /* 0x000fea000383ffff */
.L_x_78:
[----:B-1----:R-:W-:-:S07]  /*9540*/  MOV R0, UR7 ;  /* 0x0000000700007c02 */ /* 0x002fce0008000f00 */
.L_x_164:
[----:B-1----:R1:W3:Y:S02]  /*9550*/  SYNCS.PHASECHK.TRANS64.TRYWAIT P0, [R0+URZ+0x48], R2 ;  /* 0x00004802000075a7 */ /* 0x0022e400080011ff */
[----:B---3--:R-:W-:Y:S05]  /*9560*/  @!P0 NANOSLEEP.SYNCS 0x989680 ;  /* 0x009896800000895d */ /* 0x008fea0003900000 */
[----:B------:R-:W3:Y:S02]  /*9570*/  @!P0 SYNCS.PHASECHK.TRANS64 P0, [R0+URZ+0x48], R2 ;  /* 0x00004802000085a7 */ /* 0x000ee400080010ff */
[----:B---3--:R-:W-:Y:S05]  /*9580*/  @!P0 BRA `(.L_x_164) ;  /* 0xfffffffc00f08947 */ /* 0x008fea000383ffff */
[----:B------:R-:W-:Y:S05]  /*9590*/  BRA `(.L_x_165) ;  /* 0xffffffb0009c7947 */ /* 0x000fea000383ffff */
.L_x_79:
[----:B-1----:R-:W-:-:S07]  /*95a0*/  MOV R0, UR7 ;  /* 0x0000000700007c02 */ /* 0x002fce0008000f00 */
.L_x_166:
[----:B-1----:R1:W3:Y:S02]  /*95b0*/  SYNCS.PHASECHK.TRANS64.TRYWAIT P0, [R0+URZ+0x50], R2 ;  /* 0x00005002000075a7 */ /* 0x0022e400080011ff */
[----:B---3--:R-:W-:Y:S05]  /*95c0*/  @!P0 NANOSLEEP.SYNCS 0x989680 ;  /* 0x009896800000895d */ /* 0x008fea0003900000 */
[----:B------:R-:W3:Y:S02]  /*95d0*/  @!P0 SYNCS.PHASECHK.TRANS64 P0, [R0+URZ+0x50], R2 ;  /* 0x00005002000085a7 */ /* 0x000ee400080010ff */
[----:B---3--:R-:W-:Y:S05]  /*95e0*/  @!P0 BRA `(.L_x_166) ;  /* 0xfffffffc00f08947 */ /* 0x008fea000383ffff */
[----:B------:R-:W-:Y:S05]  /*95f0*/  BRA `(.L_x_167) ;  /* 0xffffffb0008c7947 */ /* 0x000fea000383ffff */
.L_x_81:
[----:B--2---:R2:W4:Y:S02]  /*9600*/  SYNCS.PHASECHK.TRANS64.TRYWAIT P0, [R0+URZ+0x70], R2 ;  /* 0x00007002000075a7 */ /* 0x00452400080011ff */
[----:B----4-:R-:W-:Y:S05]  /*9610*/  @!P0 NANOSLEEP.SYNCS 0x989680 ;  /* 0x009896800000895d */ /* 0x010fea0003900000 */
[----:B------:R-:W4:Y:S02]  /*9620*/  @!P0 SYNCS.PHASECHK.TRANS64 P0, [R0+URZ+0x70], R2 ;  /* 0x00007002000085a7 */ /* 0x000f2400080010ff */
[----:B----4-:R-:W-:Y:S05]  /*9630*/  @!P0 BRA `(.L_x_81) ;  /* 0xfffffffc00f08947 */ /* 0x010fea000383ffff */
[----:B------:R-:W-:Y:S05]  /*9640*/  BRA `(.L_x_168) ;  /* 0xffffffb400607947 */ /* 0x000fea000383ffff */
.L_x_92:
[----:B-1----:R-:W-:Y:S04]  /*9650*/  MOV R0, UR48 ;  /* 0x0000003000007c02 */ /* 0x002fe80008000f00 */
[----:B------:R1:W3:Y:S03]  /*9660*/  SYNCS.PHASECHK.TRANS64.TRYWAIT P1, [R0+URZ+0x20], R3 ;  /* 0x00002003000075a7 */ /* 0x0002e600080211ff */
[----:B---3--:R-:W-:Y:S05]  /*9670*/  @!P1 NANOSLEEP.SYNCS 0x989680 ;  /* 0x009896800000995d */ /* 0x008fea0003900000 */
[----:B------:R-:W3:Y:S02]  /*9680*/  @!P1 SYNCS.PHASECHK.TRANS64 P1, [R0+URZ+0x20], R3 ;  /* 0x00002003000095a7 */ /* 0x000ee400080210ff */
[----:B---3--:R-:W-:Y:S05]  /*9690*/  @!P1 BRA `(.L_x_92) ;  /* 0xfffffffc00ec9947 */ /* 0x008fea000383ffff */
[----:B------:R-:W-:Y:S05]  /*96a0*/  BRA `(.L_x_91) ;  /* 0xffffffc000987947 */ /* 0x000fea000383ffff */
.L_x_94:
[----:B-1----:R1:W2:Y:S02]  /*96b0*/  SYNCS.PHASECHK.TRANS64.TRYWAIT P0, [R64+URZ+0x90], R2 ;  /* 0x00009002400075a7 */ /* 0x0022a400080011ff */
[----:B--2---:R-:W-:Y:S05]  /*96c0*/  @!P0 NANOSLEEP.SYNCS 0x989680 ;  /* 0x009896800000895d */ /* 0x004fea0003900000 */
[----:B------:R-:W2:Y:S02]  /*96d0*/  @!P0 SYNCS.PHASECHK.TRANS64 P0, [R64+URZ+0x90], R2 ;  /* 0x00009002400085a7 */ /* 0x000ea400080010ff */
[----:B--2---:R-:W-:Y:S05]  /*96e0*/  @!P0 BRA `(.L_x_94) ;  /* 0xfffffffc00f08947 */ /* 0x004fea000383ffff */
[----:B------:R-:W-:Y:S05]  /*96f0*/  BRA `(.L_x_93) ;  /* 0xffffffc000c47947 */ /* 0x000fea000383ffff */
.L_x_103:
[----:B--2---:R2:W3:Y:S02]  /*9700*/  SYNCS.PHASECHK.TRANS64.TRYWAIT P0, [R2+URZ+0x20], R0 ;  /* 0x00002000020075a7 */ /* 0x0044e400080011ff */
[----:B---3--:R-:W-:Y:S05]  /*9710*/  @!P0 NANOSLEEP.SYNCS 0x989680 ;  /* 0x009896800000895d */ /* 0x008fea0003900000 */
[----:B------:R-:W3:Y:S02]  /*9720*/  @!P0 SYNCS.PHASECHK.TRANS64 P0, [R2+URZ+0x20], R0 ;  /* 0x00002000020085a7 */ /* 0x000ee400080010ff */
[----:B---3--:R-:W-:Y:S05]  /*9730*/  @!P0 BRA `(.L_x_103) ;  /* 0xfffffffc00f08947 */ /* 0x008fea000383ffff */
[----:B------:R-:W-:Y:S05]  /*9740*/  BRA `(.L_x_102) ;  /* 0xffffffcc00a87947 */ /* 0x000fea000383ffff */
.L_x_111:
[----:B--2---:R2:W3:Y:S02]  /*9750*/  SYNCS.PHASECHK.TRANS64.TRYWAIT P0, [R0+URZ+0x20], R5 ;  /* 0x00002005000075a7 */ /* 0x0044e400080011ff */
[----:B---3--:R-:W-:Y:S05]  /*9760*/  @!P0 NANOSLEEP.SYNCS 0x989680 ;  /* 0x009896800000895d */ /* 0x008fea0003900000 */
[----:B------:R-:W3:Y:S02]  /*9770*/  @!P0 SYNCS.PHASECHK.TRANS64 P0, [R0+URZ+0x20], R5 ;  /* 0x00002005000085a7 */ /* 0x000ee400080010ff */
[----:B---3--:R-:W-:Y:S05]  /*9780*/  @!P0 BRA `(.L_x_111) ;  /* 0xfffffffc00f08947 */ /* 0x008fea000383ffff */
[----:B------:R-:W-:Y:S05]  /*9790*/  BRA `(.L_x_110) ;  /* 0xffffffd800ac7947 */ /* 0x000fea000383ffff */
.L_x_119:
[----:B--2---:R2:W3:Y:S02]  /*97a0*/  SYNCS.PHASECHK.TRANS64.TRYWAIT P0, [R2+URZ+0x20], R0 ;  /* 0x00002000020075a7 */ /* 0x0044e400080011ff */
[----:B---3--:R-:W-:Y:S05]  /*97b0*/  @!P0 NANOSLEEP.SYNCS 0x989680 ;  /* 0x009896800000895d */ /* 0x008fea0003900000 */
[----:B------:R-:W3:Y:S02]  /*97c0*/  @!P0 SYNCS.PHASECHK.TRANS64 P0, [R2+URZ+0x20], R0 ;  /* 0x00002000020085a7 */ /* 0x000ee400080010ff */
[----:B---3--:R-:W-:Y:S05]  /*97d0*/  @!P0 BRA `(.L_x_119) ;  /* 0xfffffffc00f08947 */ /* 0x008fea000383ffff */
[----:B------:R-:W-:Y:S05]  /*97e0*/  BRA `(.L_x_118) ;  /* 0xffffffe400b07947 */ /* 0x000fea000383ffff */
        .weak           $__internal_0_$__cuda_sm10x_tcgen05_guardrail_trap_col_being_dealloced_not_returned_by_alloc
        .type           $__internal_0_$__cuda_sm10x_tcgen05_guardrail_trap_col_being_dealloced_not_returned_by_alloc,@function
        .size           $__internal_0_$__cuda_sm10x_tcgen05_guardrail_trap_col_being_dealloced_not_returned_by_alloc,($__internal_1_$__cuda_sm10x_tcgen05_guardrail_trap_phase_invalid_during_alloc - $__internal_0_$__cuda_sm10x_tcgen05_guardrail_trap_col_being_dealloced_not_returned_by_alloc)
$__internal_0_$__cuda_sm10x_tcgen05_guardrail_trap_col_being_dealloced_not_returned_by_alloc:
[----:B------:R-:W-:Y:S05]  /*97f0*/  BPT.TRAP 0x1 ;  /* 0x000000040000795c */ /* 0x000fea0000300000 */
[----:B------:R-:W-:-:S04]  /*9800*/  HFMA2 R3, -RZ, RZ, 0, 0 ;  /* 0x00000000ff037431 */ /* 0x000fc800000001ff */
[----:B------:R-:W-:Y:S05]  /*9810*/  RET.REL.NODEC R2 `(_ZN7cutlass13device_kernelINS_4gemm6kernel13GemmUniversalIN4cute5tupleIJiiiiEEENS1_10collective13CollectiveMmaINS1_35MainloopSm100TmaUmmaWarpSpecializedILi2ELi2ELi4ENS5_IJNS4_1CILi1EEESB_SB_EEEEENS5_IJNSA_ILi64EEENSA_ILi256EEESE_EEENS_10bfloat16_tENS5_IJlSB_lEEESH_SI_NS4_8TiledMMAINS4_8MMA_AtomIJNS4_20SM100_MMA_F16BF16_SSISH_SH_fLi64ELi256ELNS4_4UMMA5MajorE0ELSN_0ELNSM_7ScaleInE0ELSO_0EEEEEENS4_6LayoutISC_NS5_IJNSA_ILi0EEESS_SS_EEEEENS5_IJNS4_10UnderscoreESV_SV_EEEEENS4_13SM90_TMA_LOADENS4_14ComposedLayoutINS4_7SwizzleILi3ELi4ELi3EEENS4_18smem_ptr_flag_bitsILi16EEENSR_INS5_IJNSA_ILi8EEESE_EEENS5_IJSE_SB_EEEEEEEvNS4_8identityESY_S18_vS19_EENS_8epilogue10collective18CollectiveEpilogueINS1B_23Sm100TmaWarpSpecializedILi4ELi2ELi32ELb1ELb0EEEJSG_NS5_IJNSR_ISE_SB_EES1G_EEESH_SI_SH_SI_NS1B_6fusion15FusionCallbacksIS1F_NS1I_17LinearCombinationISH_fSH_fLNS_15FloatRoundStyleE2EEESG_S1H_JEEENS4_5SM1004TMEM4LOAD26SM100_TMEM_LOAD_16dp256b8xESY_S18_NS4_17SM75_U32x4_LDSM_NENS4_14SM90_TMA_STOREES18_NS4_17SM90_U32x4_STSM_NENS4_39AutoVectorizingCopyWithAssumedAlignmentILi128EEEEEEvvEEEEvNT_6ParamsE) ;  /* 0xffffff6402f87950 */ /* 0x000fea0003c3ffff */
        .weak           $__internal_1_$__cuda_sm10x_tcgen05_guardrail_trap_phase_invalid_during_alloc
        .type           $__internal_1_$__cuda_sm10x_tcgen05_guardrail_trap_phase_invalid_during_alloc,@function
        .size           $__internal_1_$__cuda_sm10x_tcgen05_guardrail_trap_phase_invalid_during_alloc,($__internal_2_$__cuda_sm10x_tcgen05_guardrail_trap_unallocated_columns_being_dealloced - $__internal_1_$__cuda_sm10x_tcgen05_guardrail_trap_phase_invalid_during_alloc)
$__internal_1_$__cuda_sm10x_tcgen05_guardrail_trap_phase_invalid_during_alloc:
[----:B------:R-:W-:Y:S05]  /*9820*/  BPT.TRAP 0x1 ;  /* 0x000000040000795c */ /* 0x000fea0000300000 */
[----:B------:R-:W-:-:S04]  /*9830*/  MOV R3, 0x0 ;  /* 0x0000000000037802 */ /* 0x000fc80000000f00 */
[----:B------:R-:W-:Y:S05]  /*9840*/  RET.REL.NODEC R2 `(_ZN7cutlass13device_kernelINS_4gemm6kernel13GemmUniversalIN4cute5tupleIJiiiiEEENS1_10collective13CollectiveMmaINS1_35MainloopSm100TmaUmmaWarpSpecializedILi2ELi2ELi4ENS5_IJNS4_1CILi1EEESB_SB_EEEEENS5_IJNSA_ILi64EEENSA_ILi256EEESE_EEENS_10bfloat16_tENS5_IJlSB_lEEESH_SI_NS4_8TiledMMAINS4_8MMA_AtomIJNS4_20SM100_MMA_F16BF16_SSISH_SH_fLi64ELi256ELNS4_4UMMA5MajorE0ELSN_0ELNSM_7ScaleInE0ELSO_0EEEEEENS4_6LayoutISC_NS5_IJNSA_ILi0EEESS_SS_EEEEENS5_IJNS4_10UnderscoreESV_SV_EEEEENS4_13SM90_TMA_LOADENS4_14ComposedLayoutINS4_7SwizzleILi3ELi4ELi3EEENS4_18smem_ptr_flag_bitsILi16EEENSR_INS5_IJNSA_ILi8EEESE_EEENS5_IJSE_SB_EEEEEEEvNS4_8identityESY_S18_vS19_EENS_8epilogue10collective18CollectiveEpilogueINS1B_23Sm100TmaWarpSpecializedILi4ELi2ELi32ELb1ELb0EEEJSG_NS5_IJNSR_ISE_SB_EES1G_EEESH_SI_SH_SI_NS1B_6fusion15FusionCallbacksIS1F_NS1I_17LinearCombinationISH_fSH_fLNS_15FloatRoundStyleE2EEESG_S1H_JEEENS4_5SM1004TMEM4LOAD26SM100_TMEM_LOAD_16dp256b8xESY_S18_NS4_17SM75_U32x4_LDSM_NENS4_14SM90_TMA_STOREES18_NS4_17SM90_U32x4_STSM_NENS4_39AutoVectorizingCopyWithAssumedAlignmentILi128EEEEEEvvEEEEvNT_6ParamsE) ;  /* 0xffffff6402ec7950 */ /* 0x000fea0003c3ffff */
        .weak           $__internal_2_$__cuda_sm10x_tcgen05_guardrail_trap_unallocated_columns_being_dealloced
        .type           $__internal_2_$__cuda_sm10x_tcgen05_guardrail_trap_unallocated_columns_being_dealloced,@function
        .size           $__internal_2_$__cuda_sm10x_tcgen05_guardrail_trap_unallocated_columns_being_dealloced,(.L_x_170 - $__internal_2_$__cuda_sm10x_tcgen05_guardrail_trap_unallocated_columns_being_dealloced)
$__internal_2_$__cuda_sm10x_tcgen05_guardrail_trap_unallocated_columns_being_dealloced:
[----:B------:R-:W-:Y:S05]  /*9850*/  BPT.TRAP 0x1 ;  /* 0x000000040000795c */ /* 0x000fea0000300000 */
[----:B------:R-:W-:-:S04]  /*9860*/  HFMA2 R3, -RZ, RZ, 0, 0 ;  /* 0x00000000ff037431 */ /* 0x000fc800000001ff */
[----:B------:R-:W-:Y:S05]  /*9870*/  RET.REL.NODEC R2 `(_ZN7cutlass13device_kernelINS_4gemm6kernel13GemmUniversalIN4cute5tupleIJiiiiEEENS1_10collective13CollectiveMmaINS1_35MainloopSm100TmaUmmaWarpSpecializedILi2ELi2ELi4ENS5_IJNS4_1CILi1EEESB_SB_EEEEENS5_IJNSA_ILi64EEENSA_ILi256EEESE_EEENS_10bfloat16_tENS5_IJlSB_lEEESH_SI_NS4_8TiledMMAINS4_8MMA_AtomIJNS4_20SM100_MMA_F16BF16_SSISH_SH_fLi64ELi256ELNS4_4UMMA5MajorE0ELSN_0ELNSM_7ScaleInE0ELSO_0EEEEEENS4_6LayoutISC_NS5_IJNSA_ILi0EEESS_SS_EEEEENS5_IJNS4_10UnderscoreESV_SV_EEEEENS4_13SM90_TMA_LOADENS4_14ComposedLayoutINS4_7SwizzleILi3ELi4ELi3EEENS4_18smem_ptr_flag_bitsILi16EEENSR_INS5_IJNSA_ILi8EEESE_EEENS5_IJSE_SB_EEEEEEEvNS4_8identityESY_S18_vS19_EENS_8epilogue10collective18CollectiveEpilogueINS1B_23Sm100TmaWarpSpecializedILi4ELi2ELi32ELb1ELb0EEEJSG_NS5_IJNSR_ISE_SB_EES1G_EEESH_SI_SH_SI_NS1B_6fusion15FusionCallbacksIS1F_NS1I_17LinearCombinationISH_fSH_fLNS_15FloatRoundStyleE2EEESG_S1H_JEEENS4_5SM1004TMEM4LOAD26SM100_TMEM_LOAD_16dp256b8xESY_S18_NS4_17SM75_U32x4_LDSM_NENS4_14SM90_TMA_STOREES18_NS4_17SM90_U32x4_STSM_NENS4_39AutoVectorizingCopyWithAssumedAlignmentILi128EEEEEEvvEEEEvNT_6ParamsE) ;  /* 0xffffff6402e07950 */ /* 0x000fea0003c3ffff */
.L_x_169:
[----:B------:R-:W-:-:S00]  /*9880*/  BRA `(.L_x_169) ;  /* 0xfffffffc00fc7947 */ /* 0x000fc0000383ffff */
[----:B------:R-:W-:-:S00]  /*9890*/  NOP ;  /* 0x0000000000007918 */ /* 0x000fc00000000000 */
        /* <DEDUP_REMOVED lines=14> */
.L_x_170:


//--------------------- .nv.global.init           --------------------------
	.section	.nv.global.init,"aw",@progbits
.nv.global.init:
	.type		$str$27,@object
	.size		$str$27,($str$28 - $str$27)
$str$27:
        /*0000*/ 	.byte	0x28, 0x61, 0x64, 0x64, 0x72, 0x65, 0x73, 0x73, 0x20, 0x26, 0x20, 0x6d, 0x61, 0x73, 0x6b, 0x29
        /*0010*/ 	.byte	0x20, 0x3d, 0x3d, 0x20, 0x30, 0x00
	.type		$str$28,@object
	.size		$str$28,($str$26 - $str$28)
$str$28:
        /*0016*/ 	.byte	0x2f, 0x74, 0x6d, 0x70, 0x2f, 0x63, 0x75, 0x74, 0x6c, 0x61, 0x73, 0x73, 0x5f, 0x73, 0x77, 0x65
        /*0026*/ 	.byte	0x65, 0x70, 0x5f, 0x73, 0x72, 0x63, 0x2f, 0x69, 0x6e, 0x63, 0x6c, 0x75, 0x64, 0x65, 0x2f, 0x63
        /*0036*/ 	.byte	0x75, 0x74, 0x65, 0x2f, 0x70, 0x6f, 0x69, 0x6e, 0x74, 0x65, 0x72, 0x5f, 0x66, 0x6c, 0x61, 0x67
        /*0046*/ 	.byte	0x67, 0x65, 0x64, 0x2e, 0x68, 0x70, 0x70, 0x00
	.type		$str$26,@object
	.size		$str$26,($str$25 - $str$26)
$str$26:
        /*004e*/ 	.byte	0x2f, 0x74, 0x6d, 0x70, 0x2f, 0x63, 0x75, 0x74, 0x6c, 0x61, 0x73, 0x73, 0x5f, 0x73, 0x77, 0x65
        /*005e*/ 	.byte	0x65, 0x70, 0x5f, 0x73, 0x72, 0x63, 0x2f, 0x69, 0x6e, 0x63, 0x6c, 0x75, 0x64, 0x65, 0x2f, 0x63
        /*006e*/ 	.byte	0x75, 0x74, 0x65, 0x2f, 0x61, 0x74, 0x6f, 0x6d, 0x2f, 0x63, 0x6f, 0x70, 0x79, 0x5f, 0x74, 0x72
        /*007e*/ 	.byte	0x61, 0x69, 0x74, 0x73, 0x5f, 0x73, 0x6d, 0x31, 0x30, 0x30, 0x2e, 0x68, 0x70, 0x70, 0x00
	.type		$str$25,@object
	.size		$str$25,(__unnamed_1 - $str$25)
$str$25:
        /*008d*/ 	.byte	0x28, 0x28, 0x75, 0x69, 0x6e, 0x74, 0x33, 0x32, 0x5f, 0x74, 0x28, 0x74, 0x68, 0x72, 0x65, 0x61
        /*009d*/ 	.byte	0x64, 0x49, 0x64, 0x78, 0x2e, 0x78, 0x29, 0x20, 0x2f, 0x20, 0x33, 0x32, 0x29, 0x20, 0x25, 0x20
        /*00ad*/ 	.byte	0x34, 0x29, 0x20, 0x3d, 0x3d, 0x20, 0x28, 0x28, 0x28, 0x74, 0x6d, 0x65, 0x6d, 0x5f, 0x61, 0x64
        /*00bd*/ 	.byte	0x64, 0x72, 0x20, 0x3e, 0x3e, 0x20, 0x31, 0x36, 0x29, 0x20, 0x2f, 0x20, 0x33, 0x32, 0x29, 0x20
        /*00cd*/ 	.byte	0x25, 0x20, 0x34, 0x29, 0x00
	.type		__unnamed_1,@object
	.size		__unnamed_1,(__unnamed_2 - __unnamed_1)
__unnamed_1:
        /*00d2*/ 	.byte	0x61, 0x75, 0x74, 0x6f, 0x20, 0x63, 0x75, 0x74, 0x65, 0x3a, 0x3a, 0x61, 0x73, 0x5f, 0x70, 0x6f
        /* <DEDUP_REMOVED lines=24> */
        /*0262*/ 	.byte	0x30, 0x39, 0x36, 0x3e, 0x3e, 0x3e, 0x3e, 0x5d, 0x00
	.type		__unnamed_2,@object
	.size		__unnamed_2,(.L_2 - __unnamed_2)
__unnamed_2:
        /* <DEDUP_REMOVED lines=46> */
        /*054b*/ 	.byte	0x75, 0x74, 0x65, 0x3a, 0x3a, 0x43, 0x3c, 0x30, 0x3e, 0x3e, 0x3e, 0x3e, 0x5d, 0x00
.L_2:


//--------------------- .nv.shared._ZN7cutlass13device_kernelINS_4gemm6kernel13GemmUniversalIN4cute5tupleIJiiiiEEENS1_10collective13CollectiveMmaINS1_35MainloopSm100TmaUmmaWarpSpecializedILi2ELi2ELi4ENS5_IJNS4_1CILi1EEESB_SB_EEEEENS5_IJNSA_ILi64EEENSA_ILi256EEESE_EEENS_10bfloat16_tENS5_IJlSB_lEEESH_SI_NS4_8TiledMMAINS4_8MMA_AtomIJNS4_20SM100_MMA_F16BF16_SSISH_SH_fLi64ELi256ELNS4_4UMMA5MajorE0ELSN_0ELNSM_7ScaleInE0ELSO_0EEEEEENS4_6LayoutISC_NS5_IJNSA_ILi0EEESS_SS_EEEEENS5_IJNS4_10UnderscoreESV_SV_EEEEENS4_13SM90_TMA_LOADENS4_14ComposedLayoutINS4_7SwizzleILi3ELi4ELi3EEENS4_18smem_ptr_flag_bitsILi16EEENSR_INS5_IJNSA_ILi8EEESE_EEENS5_IJSE_SB_EEEEEEEvNS4_8identityESY_S18_vS19_EENS_8epilogue10collective18CollectiveEpilogueINS1B_23Sm100TmaWarpSpecializedILi4ELi2ELi32ELb1ELb0EEEJSG_NS5_IJNSR_ISE_SB_EES1G_EEESH_SI_SH_SI_NS1B_6fusion15FusionCallbacksIS1F_NS1I_17LinearCombinationISH_fSH_fLNS_15FloatRoundStyleE2EEESG_S1H_JEEENS4_5SM1004TMEM4LOAD26SM100_TMEM_LOAD_16dp256b8xESY_S18_NS4_17SM75_U32x4_LDSM_NENS4_14SM90_TMA_STOREES18_NS4_17SM90_U32x4_STSM_NENS4_39AutoVectorizingCopyWithAssumedAlignmentILi128EEEEEEvvEEEEvNT_6ParamsE --------------------------
	.section	.nv.shared._ZN7cutlass13device_kernelINS_4gemm6kernel13GemmUniversalIN4cute5tupleIJiiiiEEENS1_10collective13CollectiveMmaINS1_35MainloopSm100TmaUmmaWarpSpecializedILi2ELi2ELi4ENS5_IJNS4_1CILi1EEESB_SB_EEEEENS5_IJNSA_ILi64EEENSA_ILi256EEESE_EEENS_10bfloat16_tENS5_IJlSB_lEEESH_SI_NS4_8TiledMMAINS4_8MMA_AtomIJNS4_20SM100_MMA_F16BF16_SSISH_SH_fLi64ELi256ELNS4_4UMMA5MajorE0ELSN_0ELNSM_7ScaleInE0ELSO_0EEEEEENS4_6LayoutISC_NS5_IJNSA_ILi0EEESS_SS_EEEEENS5_IJNS4_10UnderscoreESV_SV_EEEEENS4_13SM90_TMA_LOADENS4_14ComposedLayoutINS4_7SwizzleILi3ELi4ELi3EEENS4_18smem_ptr_flag_bitsILi16EEENSR_INS5_IJNSA_ILi8EEESE_EEENS5_IJSE_SB_EEEEEEEvNS4_8identityESY_S18_vS19_EENS_8epilogue10collective18CollectiveEpilogueINS1B_23Sm100TmaWarpSpecializedILi4ELi2ELi32ELb1ELb0EEEJSG_NS5_IJNSR_ISE_SB_EES1G_EEESH_SI_SH_SI_NS1B_6fusion15FusionCallbacksIS1F_NS1I_17LinearCombinationISH_fSH_fLNS_15FloatRoundStyleE2EEESG_S1H_JEEENS4_5SM1004TMEM4LOAD26SM100_TMEM_LOAD_16dp256b8xESY_S18_NS4_17SM75_U32x4_LDSM_NENS4_14SM90_TMA_STOREES18_NS4_17SM90_U32x4_STSM_NENS4_39AutoVectorizingCopyWithAssumedAlignmentILi128EEEEEEvvEEEEvNT_6ParamsE,"aw",@nobits
	.sectionflags	@""
	.align	16
	.zero		1024


//--------------------- .nv.shared.reserved.0     --------------------------
	.section	.nv.shared.reserved.0,"aw",@nobits
	.weak		__nv_reservedSMEM_offset_0_alias
	.size		__nv_reservedSMEM_offset_0_alias, 0, 64
	.other		__nv_reservedSMEM_offset_0_alias,@"STO_CUDA_RESERVED_SHARED STV_DEFAULT"
__nv_reservedSMEM_offset_0_alias:
	.zero		0
.nv.shared.reserved.0:
	.zero		64
	.weak		__nv_reservedSMEM_tcgen05_partition
	.type		__nv_reservedSMEM_tcgen05_partition,@object
	.size		__nv_reservedSMEM_tcgen05_partition,(.L_0 - __nv_reservedSMEM_tcgen05_partition)
__nv_reservedSMEM_tcgen05_partition:
	.zero		32
.L_0:


//--------------------- .nv.global                --------------------------
	.section	.nv.global,"aw",@nobits
.nv.global:
	.type		_ZN40_INTERNAL_98704de5_4_k_cu_f46fdc27_257124cute1_E,@object
	.size		_ZN40_INTERNAL_98704de5_4_k_cu_f46fdc27_257124cute1_E,(_ZN40_INTERNAL_98704de5_4_k_cu_f46fdc27_257124cuda3std3__45__cpo6cbeginE - _ZN40_INTERNAL_98704de5_4_k_cu_f46fdc27_257124cute1_E)
_ZN40_INTERNAL_98704de5_4_k_cu_f46fdc27_257124cute1_E:
	.zero		1
	.type		_ZN40_INTERNAL_98704de5_4_k_cu_f46fdc27_257124cuda3std3__45__cpo6cbeginE,@object
	.size		_ZN40_INTERNAL_98704de5_4_k_cu_f46fdc27_257124cuda3std3__45__cpo6cbeginE,(_ZN40_INTERNAL_98704de5_4_k_cu_f46fdc27_257124cuda3std3__48in_placeE - _ZN40_INTERNAL_98704de5_4_k_cu_f46fdc27_257124cuda3std3__45__cpo6cbeginE)
_ZN40_INTERNAL_98704de5_4_k_cu_f46fdc27_257124cuda3std3__45__cpo6cbeginE:
	.zero		1
	.type		_ZN40_INTERNAL_98704de5_4_k_cu_f46fdc27_257124cuda3std3__48in_placeE,@object
	.size		_ZN40_INTERNAL_98704de5_4_k_cu_f46fdc27_257124cuda3std3__48in_placeE,(_ZN40_INTERNAL_98704de5_4_k_cu_f46fdc27_257124cuda3std6ranges3__45__cpo9iter_moveE - _ZN40_INTERNAL_98704de5_4_k_cu_f46fdc27_257124cuda3std3__48in_placeE)
_ZN40_INTERNAL_98704de5_4_k_cu_f46fdc27_257124cuda3std3__48in_placeE:
	.zero		1
	.type		_ZN40_INTERNAL_98704de5_4_k_cu_f46fdc27_257124cuda3std6ranges3__45__cpo9iter_moveE,@object
	.size		_ZN40_INTERNAL_98704de5_4_k_cu_f46fdc27_257124cuda3std6ranges3__45__cpo9iter_moveE,(_ZN40_INTERNAL_98704de5_4_k_cu_f46fdc27_257124cuda3std3__45__cpo5beginE - _ZN40_INTERNAL_98704de5_4_k_cu_f46fdc27_257124cuda3std6ranges3__45__cpo9iter_moveE)
_ZN40_INTERNAL_98704de5_4_k_cu_f46fdc27_257124cuda3std6ranges3__45__cpo9iter_moveE:
	.zero		1
	.type		_ZN40_INTERNAL_98704de5_4_k_cu_f46fdc27_257124cuda3std3__45__cpo5beginE,@object
	.size		_ZN40_INTERNAL_98704de5_4_k_cu_f46fdc27_257124cuda3std3__45__cpo5beginE,(_ZN40_INTERNAL_98704de5_4_k_cu_f46fdc27_257124cuda3std3__442_GLOBAL__N__98704de5_4_k_cu_f46fdc27_257126ignoreE - _ZN40_INTERNAL_98704de5_4_k_cu_f46fdc27_257124cuda3std3__45__cpo5beginE)
_ZN40_INTERNAL_98704de5_4_k_cu_f46fdc27_257124cuda3std3__45__cpo5beginE:
	.zero		1
	.type		_ZN40_INTERNAL_98704de5_4_k_cu_f46fdc27_257124cuda3std3__442_GLOBAL__N__98704de5_4_k_cu_f46fdc27_257126ignoreE,@object
	.size		_ZN40_INTERNAL_98704de5_4_k_cu_f46fdc27_257124cuda3std3__442_GLOBAL__N__98704de5_4_k_cu_f46fdc27_257126ignoreE,(_ZN40_INTERNAL_98704de5_4_k_cu_f46fdc27_257124cute7productE - _ZN40_INTERNAL_98704de5_4_k_cu_f46fdc27_257124cuda3std3__442_GLOBAL__N__98704de5_4_k_cu_f46fdc27_257126ignoreE)
_ZN40_INTERNAL_98704de5_4_k_cu_f46fdc27_257124cuda3std3__442_GLOBAL__N__98704de5_4_k_cu_f46fdc27_257126ignoreE:
	.zero		1
	.type		_ZN40_INTERNAL_98704de5_4_k_cu_f46fdc27_257124cute7productE,@object
	.size		_ZN40_INTERNAL_98704de5_4_k_cu_f46fdc27_257124cute7productE,(_ZN40_INTERNAL_98704de5_4_k_cu_f46fdc27_257124cuda3std3__45__cpo3endE - _ZN40_INTERNAL_98704de5_4_k_cu_f46fdc27_257124cute7productE)
_ZN40_INTERNAL_98704de5_4_k_cu_f46fdc27_257124cute7productE:
	.zero		1
	.type		_ZN40_INTERNAL_98704de5_4_k_cu_f46fdc27_257124cuda3std3__45__cpo3endE,@object
	.size		_ZN40_INTERNAL_98704de5_4_k_cu_f46fdc27_257124cuda3std3__45__cpo3endE,(_ZN40_INTERNAL_98704de5_4_k_cu_f46fdc27_257124cuda3std3__419piecewise_constructE - _ZN40_INTERNAL_98704de5_4_k_cu_f46fdc27_257124cuda3std3__45__cpo3endE)
_ZN40_INTERNAL_98704de5_4_k_cu_f46fdc27_257124cuda3std3__45__cpo3endE:
	.zero		1
	.type		_ZN40_INTERNAL_98704de5_4_k_cu_f46fdc27_257124cuda3std3__419piecewise_constructE,@object
	.size		_ZN40_INTERNAL_98704de5_4_k_cu_f46fdc27_257124cuda3std3__419piecewise_constructE,(_ZN40_INTERNAL_98704de5_4_k_cu_f46fdc27_257124cuda3std3__45__cpo4cendE - _ZN40_INTERNAL_98704de5_4_k_cu_f46fdc27_257124cuda3std3__419piecewise_constructE)
_ZN40_INTERNAL_98704de5_4_k_cu_f46fdc27_257124cuda3std3__419piecewise_constructE:
	.zero		1
	.type		_ZN40_INTERNAL_98704de5_4_k_cu_f46fdc27_257124cuda3std3__45__cpo4cendE,@object
	.size		_ZN40_INTERNAL_98704de5_4_k_cu_f46fdc27_257124cuda3std3__45__cpo4cendE,(_ZN40_INTERNAL_98704de5_4_k_cu_f46fdc27_257124cuda3std6ranges3__45__cpo4swapE - _ZN40_INTERNAL_98704de5_4_k_cu_f46fdc27_257124cuda3std3__45__cpo4cendE)
_ZN40_INTERNAL_98704de5_4_k_cu_f46fdc27_257124cuda3std3__45__cpo4cendE:
	.zero		1
	.type		_ZN40_INTERNAL_98704de5_4_k_cu_f46fdc27_257124cuda3std6ranges3__45__cpo4swapE,@object
	.size		_ZN40_INTERNAL_98704de5_4_k_cu_f46fdc27_257124cuda3std6ranges3__45__cpo4swapE,(.L_10 - _ZN40_INTERNAL_98704de5_4_k_cu_f46fdc27_257124cuda3std6ranges3__45__cpo4swapE)
_ZN40_INTERNAL_98704de5_4_k_cu_f46fdc27_257124cuda3std6ranges3__45__cpo4swapE:
	.zero		1
.L_10:


//--------------------- .nv.constant0._ZN7cutlass13device_kernelINS_4gemm6kernel13GemmUniversalIN4cute5tupleIJiiiiEEENS1_10collective13CollectiveMmaINS1_35MainloopSm100TmaUmmaWarpSpecializedILi2ELi2ELi4ENS5_IJNS4_1CILi1EEESB_SB_EEEEENS5_IJNSA_ILi64EEENSA_ILi256EEESE_EEENS_10bfloat16_tENS5_IJlSB_lEEESH_SI_NS4_8TiledMMAINS4_8MMA_AtomIJNS4_20SM100_MMA_F16BF16_SSISH_SH_fLi64ELi256ELNS4_4UMMA5MajorE0ELSN_0ELNSM_7ScaleInE0ELSO_0EEEEEENS4_6LayoutISC_NS5_IJNSA_ILi0EEESS_SS_EEEEENS5_IJNS4_10UnderscoreESV_SV_EEEEENS4_13SM90_TMA_LOADENS4_14ComposedLayoutINS4_7SwizzleILi3ELi4ELi3EEENS4_18smem_ptr_flag_bitsILi16EEENSR_INS5_IJNSA_ILi8EEESE_EEENS5_IJSE_SB_EEEEEEEvNS4_8identityESY_S18_vS19_EENS_8epilogue10collective18CollectiveEpilogueINS1B_23Sm100TmaWarpSpecializedILi4ELi2ELi32ELb1ELb0EEEJSG_NS5_IJNSR_ISE_SB_EES1G_EEESH_SI_SH_SI_NS1B_6fusion15FusionCallbacksIS1F_NS1I_17LinearCombinationISH_fSH_fLNS_15FloatRoundStyleE2EEESG_S1H_JEEENS4_5SM1004TMEM4LOAD26SM100_TMEM_LOAD_16dp256b8xESY_S18_NS4_17SM75_U32x4_LDSM_NENS4_14SM90_TMA_STOREES18_NS4_17SM90_U32x4_STSM_NENS4_39AutoVectorizingCopyWithAssumedAlignmentILi128EEEEEEvvEEEEvNT_6ParamsE --------------------------
	.section	.nv.constant0._ZN7cutlass13device_kernelINS_4gemm6kernel13GemmUniversalIN4cute5tupleIJiiiiEEENS1_10collective13CollectiveMmaINS1_35MainloopSm100TmaUmmaWarpSpecializedILi2ELi2ELi4ENS5_IJNS4_1CILi1EEESB_SB_EEEEENS5_IJNSA_ILi64EEENSA_ILi256EEESE_EEENS_10bfloat16_tENS5_IJlSB_lEEESH_SI_NS4_8TiledMMAINS4_8MMA_AtomIJNS4_20SM100_MMA_F16BF16_SSISH_SH_fLi64ELi256ELNS4_4UMMA5MajorE0ELSN_0ELNSM_7ScaleInE0ELSO_0EEEEEENS4_6LayoutISC_NS5_IJNSA_ILi0EEESS_SS_EEEEENS5_IJNS4_10UnderscoreESV_SV_EEEEENS4_13SM90_TMA_LOADENS4_14ComposedLayoutINS4_7SwizzleILi3ELi4ELi3EEENS4_18smem_ptr_flag_bitsILi16EEENSR_INS5_IJNSA_ILi8EEESE_EEENS5_IJSE_SB_EEEEEEEvNS4_8identityESY_S18_vS19_EENS_8epilogue10collective18CollectiveEpilogueINS1B_23Sm100TmaWarpSpecializedILi4ELi2ELi32ELb1ELb0EEEJSG_NS5_IJNSR_ISE_SB_EES1G_EEESH_SI_SH_SI_NS1B_6fusion15FusionCallbacksIS1F_NS1I_17LinearCombinationISH_fSH_fLNS_15FloatRoundStyleE2EEESG_S1H_JEEENS4_5SM1004TMEM4LOAD26SM100_TMEM_LOAD_16dp256b8xESY_S18_NS4_17SM75_U32x4_LDSM_NENS4_14SM90_TMA_STOREES18_NS4_17SM90_U32x4_STSM_NENS4_39AutoVectorizingCopyWithAssumedAlignmentILi128EEEEEEvvEEEEvNT_6ParamsE,"a",@progbits
	.sectionflags	@""
	.align	4
.nv.constant0._ZN7cutlass13device_kernelINS_4gemm6kernel13GemmUniversalIN4cute5tupleIJiiiiEEENS1_10collective13CollectiveMmaINS1_35MainloopSm100TmaUmmaWarpSpecializedILi2ELi2ELi4ENS5_IJNS4_1CILi1EEESB_SB_EEEEENS5_IJNSA_ILi64EEENSA_ILi256EEESE_EEENS_10bfloat16_tENS5_IJlSB_lEEESH_SI_NS4_8TiledMMAINS4_8MMA_AtomIJNS4_20SM100_MMA_F16BF16_SSISH_SH_fLi64ELi256ELNS4_4UMMA5MajorE0ELSN_0ELNSM_7ScaleInE0ELSO_0EEEEEENS4_6LayoutISC_NS5_IJNSA_ILi0EEESS_SS_EEEEENS5_IJNS4_10UnderscoreESV_SV_EEEEENS4_13SM90_TMA_LOADENS4_14ComposedLayoutINS4_7SwizzleILi3ELi4ELi3EEENS4_18smem_ptr_flag_bitsILi16EEENSR_INS5_IJNSA_ILi8EEESE_EEENS5_IJSE_SB_EEEEEEEvNS4_8identityESY_S18_vS19_EENS_8epilogue10collective18CollectiveEpilogueINS1B_23Sm100TmaWarpSpecializedILi4ELi2ELi32ELb1ELb0EEEJSG_NS5_IJNSR_ISE_SB_EES1G_EEESH_SI_SH_SI_NS1B_6fusion15FusionCallbacksIS1F_NS1I_17LinearCombinationISH_fSH_fLNS_15FloatRoundStyleE2EEESG_S1H_JEEENS4_5SM1004TMEM4LOAD26SM100_TMEM_LOAD_16dp256b8xESY_S18_NS4_17SM75_U32x4_LDSM_NENS4_14SM90_TMA_STOREES18_NS4_17SM90_U32x4_STSM_NENS4_39AutoVectorizingCopyWithAssumedAlignmentILi128EEEEEEvvEEEEvNT_6ParamsE:
	.zero		2944


//--------------------- SYMBOLS --------------------------

	.type		.nv.reservedSmem.offset0,@object
	.size		.nv.reservedSmem.offset0,0x4
	.type		.nv.reservedSmem.cap,@object
	.size		.nv.reservedSmem.cap,0x4
	.type		__assertfail,@function
